	.target	sm_100a

	.elftype	@"ET_EXEC"


//--------------------- .note.nv.tkinfo           --------------------------
	.section	.note.nv.tkinfo,"",@"SHT_NOTE"
	.sectionflags	@"SHF_NOTE_NV_TKINFO"
	.tkinfo
        /*0018*/ 	.word	0x00000002
        /*0030*/ 	.string	""
        /*0030*/ 	.string	"ptxas"
        /*0030*/ 	.string	"Cuda compilation tools, release 13.0, V13.0.88"
        /*0030*/ 	.string	"Build cuda_13.0.r13.0/compiler.36424714_0"
        /*0030*/ 	.string	"-arch sm_100a -m 64 "



//--------------------- .note.nv.cuinfo           --------------------------
	.section	.note.nv.cuinfo,"",@"SHT_NOTE"
	.sectionflags	@"SHF_NOTE_NV_CUINFO"
        /*0018*/ 	.short	0x0002
        /*001a*/ 	.short	0x0064
        /*001c*/ 	.short	0x0082
	.zero		2


//--------------------- .nv.info                  --------------------------
	.section	.nv.info,"",@"SHT_CUDA_INFO"
	.align	4


	//----- nvinfo : EIATTR_REGCOUNT
	.align		4
        /*0000*/ 	.byte	0x04, 0x2f
        /*0002*/ 	.short	(.L_19 - .L_18)
	.align		4
.L_18:
        /*0004*/ 	.word	index@(_ZN7cutlass13device_kernelINS_4conv6kernel13ConvUniversalINS1_16ConvProblemShapeILNS1_8OperatorE1ELi3EEENS1_10collective14CollectiveConvINS1_47MainloopSm100TmaUmmaWarpSpecializedImplicitGemmILS5_1ELi9ELi3ELi1ELi2EN4cute5tupleIJNSA_1CILi2EEENSC_ILi1EEESE_EEEEENSB_IJNSC_ILi256EEENSC_ILi64EEENSB_IJNSC_ILi32EEEEEEEEENS_10tfloat32_tESM_NSA_8TiledMMAINSA_8MMA_AtomIJNSA_23SM100_MMA_TF32_2x1SM_SSISM_SM_fLi256ELi64ELNSA_4UMMA5MajorE0ELSR_1ELNSQ_7ScaleInE0ELSS_0EEEEEENSA_6LayoutINSB_IJSE_SE_SE_EEENSB_IJNSC_ILi0EEESX_SX_EEEEENSB_IJNSA_10UnderscoreES10_S10_EEEEENS7_6detail27Sm100ImplicitGemmTileTraitsINSA_25SM100_TMA_2SM_LOAD_IM2COLENSA_14ComposedLayoutINSA_7SwizzleILi3ELi4ELi3EEENSA_18smem_ptr_flag_bitsILi32EEENSV_INSB_IJNSC_ILi8EEESJ_EEENSB_IJSJ_SE_EEEEEEEvEENS14_INSA_18SM100_TMA_2SM_LOADENS16_INS17_ILi2ELi5ELi2EEES1A_NSV_INSB_IJSJ_NSC_ILi4EEEEEENSB_IJSE_SJ_EEEEEEEvEEEENS_8epilogue10collective18CollectiveEpilogueINS1Q_23Sm100TmaWarpSpecializedILi4ELi2ELi16ELb1ELb0EEEJNSB_IJNSC_ILi128EEESI_SK_EEENSB_IJNSV_IS1V_SE_EENSV_INSC_ILi16EEESE_EEEEESM_NSB_IJNSB_IJllllEEESE_SX_EEESM_S22_NS1Q_6fusion15FusionCallbacksIS1U_NS23_17LinearCombinationISM_fSM_fLNS_15FloatRoundStyleE2EEES1W_S20_JEEENSA_5SM1004TMEM4LOAD26SM100_TMEM_LOAD_32dp32b16xENSA_20SM90_TMA_LOAD_IM2COLENS16_INS17_ILi2ELi4ELi3EEES1A_NSV_INSB_IJS1B_S1Y_EEENSB_IJS1Y_SE_EEEEEEENSA_39AutoVectorizingCopyWithAssumedAlignmentILi128EEENSA_21SM90_TMA_STORE_IM2COLES2I_S2K_S2K_EEEvvEEEEvNT_6ParamsE)
        /*0008*/ 	.word	0x00000057


	//----- nvinfo : EIATTR_FRAME_SIZE
	.align		4
.L_19:
        /*000c*/ 	.byte	0x04, 0x11
        /*000e*/ 	.short	(.L_21 - .L_20)
	.align		4
.L_20:
        /*0010*/ 	.word	index@($__internal_2_$__cuda_sm10x_tcgen05_guardrail_trap_unallocated_columns_being_dealloced)
        /*0014*/ 	.word	0x00000008


	//----- nvinfo : EIATTR_FRAME_SIZE
	.align		4
.L_21:
        /*0018*/ 	.byte	0x04, 0x11
        /*001a*/ 	.short	(.L_23 - .L_22)
	.align		4
.L_22:
        /*001c*/ 	.word	index@($__internal_1_$__cuda_sm10x_tcgen05_guardrail_trap_phase_invalid_during_alloc)
        /*0020*/ 	.word	0x00000008


	//----- nvinfo : EIATTR_FRAME_SIZE
	.align		4
.L_23:
        /*0024*/ 	.byte	0x04, 0x11
        /*0026*/ 	.short	(.L_25 - .L_24)
	.align		4
.L_24:
        /*0028*/ 	.word	index@($__internal_0_$__cuda_sm10x_tcgen05_guardrail_trap_col_being_dealloced_not_returned_by_alloc)
        /*002c*/ 	.word	0x00000008


	//----- nvinfo : EIATTR_FRAME_SIZE
	.align		4
.L_25:
        /*0030*/ 	.byte	0x04, 0x11
        /*0032*/ 	.short	(.L_27 - .L_26)
	.align		4
.L_26:
        /*0034*/ 	.word	index@(_ZN7cutlass13device_kernelINS_4conv6kernel13ConvUniversalINS1_16ConvProblemShapeILNS1_8OperatorE1ELi3EEENS1_10collective14CollectiveConvINS1_47MainloopSm100TmaUmmaWarpSpecializedImplicitGemmILS5_1ELi9ELi3ELi1ELi2EN4cute5tupleIJNSA_1CILi2EEENSC_ILi1EEESE_EEEEENSB_IJNSC_ILi256EEENSC_ILi64EEENSB_IJNSC_ILi32EEEEEEEEENS_10tfloat32_tESM_NSA_8TiledMMAINSA_8MMA_AtomIJNSA_23SM100_MMA_TF32_2x1SM_SSISM_SM_fLi256ELi64ELNSA_4UMMA5MajorE0ELSR_1ELNSQ_7ScaleInE0ELSS_0EEEEEENSA_6LayoutINSB_IJSE_SE_SE_EEENSB_IJNSC_ILi0EEESX_SX_EEEEENSB_IJNSA_10UnderscoreES10_S10_EEEEENS7_6detail27Sm100ImplicitGemmTileTraitsINSA_25SM100_TMA_2SM_LOAD_IM2COLENSA_14ComposedLayoutINSA_7SwizzleILi3ELi4ELi3EEENSA_18smem_ptr_flag_bitsILi32EEENSV_INSB_IJNSC_ILi8EEESJ_EEENSB_IJSJ_SE_EEEEEEEvEENS14_INSA_18SM100_TMA_2SM_LOADENS16_INS17_ILi2ELi5ELi2EEES1A_NSV_INSB_IJSJ_NSC_ILi4EEEEEENSB_IJSE_SJ_EEEEEEEvEEEENS_8epilogue10collective18CollectiveEpilogueINS1Q_23Sm100TmaWarpSpecializedILi4ELi2ELi16ELb1ELb0EEEJNSB_IJNSC_ILi128EEESI_SK_EEENSB_IJNSV_IS1V_SE_EENSV_INSC_ILi16EEESE_EEEEESM_NSB_IJNSB_IJllllEEESE_SX_EEESM_S22_NS1Q_6fusion15FusionCallbacksIS1U_NS23_17LinearCombinationISM_fSM_fLNS_15FloatRoundStyleE2EEES1W_S20_JEEENSA_5SM1004TMEM4LOAD26SM100_TMEM_LOAD_32dp32b16xENSA_20SM90_TMA_LOAD_IM2COLENS16_INS17_ILi2ELi4ELi3EEES1A_NSV_INSB_IJS1B_S1Y_EEENSB_IJS1Y_SE_EEEEEEENSA_39AutoVectorizingCopyWithAssumedAlignmentILi128EEENSA_21SM90_TMA_STORE_IM2COLES2I_S2K_S2K_EEEvvEEEEvNT_6ParamsE)
        /*0038*/ 	.word	0x00000008


	//----- nvinfo : EIATTR_MIN_STACK_SIZE
	.align		4
.L_27:
        /*003c*/ 	.byte	0x04, 0x12
        /*003e*/ 	.short	(.L_29 - .L_28)
	.align		4
.L_28:
        /*0040*/ 	.word	index@(_ZN7cutlass13device_kernelINS_4conv6kernel13ConvUniversalINS1_16ConvProblemShapeILNS1_8OperatorE1ELi3EEENS1_10collective14CollectiveConvINS1_47MainloopSm100TmaUmmaWarpSpecializedImplicitGemmILS5_1ELi9ELi3ELi1ELi2EN4cute5tupleIJNSA_1CILi2EEENSC_ILi1EEESE_EEEEENSB_IJNSC_ILi256EEENSC_ILi64EEENSB_IJNSC_ILi32EEEEEEEEENS_10tfloat32_tESM_NSA_8TiledMMAINSA_8MMA_AtomIJNSA_23SM100_MMA_TF32_2x1SM_SSISM_SM_fLi256ELi64ELNSA_4UMMA5MajorE0ELSR_1ELNSQ_7ScaleInE0ELSS_0EEEEEENSA_6LayoutINSB_IJSE_SE_SE_EEENSB_IJNSC_ILi0EEESX_SX_EEEEENSB_IJNSA_10UnderscoreES10_S10_EEEEENS7_6detail27Sm100ImplicitGemmTileTraitsINSA_25SM100_TMA_2SM_LOAD_IM2COLENSA_14ComposedLayoutINSA_7SwizzleILi3ELi4ELi3EEENSA_18smem_ptr_flag_bitsILi32EEENSV_INSB_IJNSC_ILi8EEESJ_EEENSB_IJSJ_SE_EEEEEEEvEENS14_INSA_18SM100_TMA_2SM_LOADENS16_INS17_ILi2ELi5ELi2EEES1A_NSV_INSB_IJSJ_NSC_ILi4EEEEEENSB_IJSE_SJ_EEEEEEEvEEEENS_8epilogue10collective18CollectiveEpilogueINS1Q_23Sm100TmaWarpSpecializedILi4ELi2ELi16ELb1ELb0EEEJNSB_IJNSC_ILi128EEESI_SK_EEENSB_IJNSV_IS1V_SE_EENSV_INSC_ILi16EEESE_EEEEESM_NSB_IJNSB_IJllllEEESE_SX_EEESM_S22_NS1Q_6fusion15FusionCallbacksIS1U_NS23_17LinearCombinationISM_fSM_fLNS_15FloatRoundStyleE2EEES1W_S20_JEEENSA_5SM1004TMEM4LOAD26SM100_TMEM_LOAD_32dp32b16xENSA_20SM90_TMA_LOAD_IM2COLENS16_INS17_ILi2ELi4ELi3EEES1A_NSV_INSB_IJS1B_S1Y_EEENSB_IJS1Y_SE_EEEEEEENSA_39AutoVectorizingCopyWithAssumedAlignmentILi128EEENSA_21SM90_TMA_STORE_IM2COLES2I_S2K_S2K_EEEvvEEEEvNT_6ParamsE)
        /*0044*/ 	.word	0x00000008
.L_29:


//--------------------- .nv.compat                --------------------------
	.section	.nv.compat,"",@"SHT_CUDA_COMPAT_INFO"
	.align	4
        /*0000*/ 	.byte	0x02, 0x09, 0x01, 0x00, 0x02, 0x02, 0x02, 0x00, 0x02, 0x05, 0x05, 0x00, 0x03, 0x07, 0x01, 0x01
        /*0010*/ 	.byte	0x02, 0x03, 0x01, 0x00, 0x02, 0x06, 0x01, 0x00, 0x04, 0x0b, 0x08, 0x00, 0x09, 0x00, 0x00, 0x00
        /*0020*/ 	.byte	0x00, 0x00, 0x00, 0x00


//--------------------- .nv.info._ZN7cutlass13device_kernelINS_4conv6kernel13ConvUniversalINS1_16ConvProblemShapeILNS1_8OperatorE1ELi3EEENS1_10collective14CollectiveConvINS1_47MainloopSm100TmaUmmaWarpSpecializedImplicitGemmILS5_1ELi9ELi3ELi1ELi2EN4cute5tupleIJNSA_1CILi2EEENSC_ILi1EEESE_EEEEENSB_IJNSC_ILi256EEENSC_ILi64EEENSB_IJNSC_ILi32EEEEEEEEENS_10tfloat32_tESM_NSA_8TiledMMAINSA_8MMA_AtomIJNSA_23SM100_MMA_TF32_2x1SM_SSISM_SM_fLi256ELi64ELNSA_4UMMA5MajorE0ELSR_1ELNSQ_7ScaleInE0ELSS_0EEEEEENSA_6LayoutINSB_IJSE_SE_SE_EEENSB_IJNSC_ILi0EEESX_SX_EEEEENSB_IJNSA_10UnderscoreES10_S10_EEEEENS7_6detail27Sm100ImplicitGemmTileTraitsINSA_25SM100_TMA_2SM_LOAD_IM2COLENSA_14ComposedLayoutINSA_7SwizzleILi3ELi4ELi3EEENSA_18smem_ptr_flag_bitsILi32EEENSV_INSB_IJNSC_ILi8EEESJ_EEENSB_IJSJ_SE_EEEEEEEvEENS14_INSA_18SM100_TMA_2SM_LOADENS16_INS17_ILi2ELi5ELi2EEES1A_NSV_INSB_IJSJ_NSC_ILi4EEEEEENSB_IJSE_SJ_EEEEEEEvEEEENS_8epilogue10collective18CollectiveEpilogueINS1Q_23Sm100TmaWarpSpecializedILi4ELi2ELi16ELb1ELb0EEEJNSB_IJNSC_ILi128EEESI_SK_EEENSB_IJNSV_IS1V_SE_EENSV_INSC_ILi16EEESE_EEEEESM_NSB_IJNSB_IJllllEEESE_SX_EEESM_S22_NS1Q_6fusion15FusionCallbacksIS1U_NS23_17LinearCombinationISM_fSM_fLNS_15FloatRoundStyleE2EEES1W_S20_JEEENSA_5SM1004TMEM4LOAD26SM100_TMEM_LOAD_32dp32b16xENSA_20SM90_TMA_LOAD_IM2COLENS16_INS17_ILi2ELi4ELi3EEES1A_NSV_INSB_IJS1B_S1Y_EEENSB_IJS1Y_SE_EEEEEEENSA_39AutoVectorizingCopyWithAssumedAlignmentILi128EEENSA_21SM90_TMA_STORE_IM2COLES2I_S2K_S2K_EEEvvEEEEvNT_6ParamsE --------------------------
	.section	.nv.info._ZN7cutlass13device_kernelINS_4conv6kernel13ConvUniversalINS1_16ConvProblemShapeILNS1_8OperatorE1ELi3EEENS1_10collective14CollectiveConvINS1_47MainloopSm100TmaUmmaWarpSpecializedImplicitGemmILS5_1ELi9ELi3ELi1ELi2EN4cute5tupleIJNSA_1CILi2EEENSC_ILi1EEESE_EEEEENSB_IJNSC_ILi256EEENSC_ILi64EEENSB_IJNSC_ILi32EEEEEEEEENS_10tfloat32_tESM_NSA_8TiledMMAINSA_8MMA_AtomIJNSA_23SM100_MMA_TF32_2x1SM_SSISM_SM_fLi256ELi64ELNSA_4UMMA5MajorE0ELSR_1ELNSQ_7ScaleInE0ELSS_0EEEEEENSA_6LayoutINSB_IJSE_SE_SE_EEENSB_IJNSC_ILi0EEESX_SX_EEEEENSB_IJNSA_10UnderscoreES10_S10_EEEEENS7_6detail27Sm100ImplicitGemmTileTraitsINSA_25SM100_TMA_2SM_LOAD_IM2COLENSA_14ComposedLayoutINSA_7SwizzleILi3ELi4ELi3EEENSA_18smem_ptr_flag_bitsILi32EEENSV_INSB_IJNSC_ILi8EEESJ_EEENSB_IJSJ_SE_EEEEEEEvEENS14_INSA_18SM100_TMA_2SM_LOADENS16_INS17_ILi2ELi5ELi2EEES1A_NSV_INSB_IJSJ_NSC_ILi4EEEEEENSB_IJSE_SJ_EEEEEEEvEEEENS_8epilogue10collective18CollectiveEpilogueINS1Q_23Sm100TmaWarpSpecializedILi4ELi2ELi16ELb1ELb0EEEJNSB_IJNSC_ILi128EEESI_SK_EEENSB_IJNSV_IS1V_SE_EENSV_INSC_ILi16EEESE_EEEEESM_NSB_IJNSB_IJllllEEESE_SX_EEESM_S22_NS1Q_6fusion15FusionCallbacksIS1U_NS23_17LinearCombinationISM_fSM_fLNS_15FloatRoundStyleE2EEES1W_S20_JEEENSA_5SM1004TMEM4LOAD26SM100_TMEM_LOAD_32dp32b16xENSA_20SM90_TMA_LOAD_IM2COLENS16_INS17_ILi2ELi4ELi3EEES1A_NSV_INSB_IJS1B_S1Y_EEENSB_IJS1Y_SE_EEEEEEENSA_39AutoVectorizingCopyWithAssumedAlignmentILi128EEENSA_21SM90_TMA_STORE_IM2COLES2I_S2K_S2K_EEEvvEEEEvNT_6ParamsE,"",@"SHT_CUDA_INFO"
	.sectionflags	@""
	.align	4


	//----- nvinfo : EIATTR_CUDA_API_VERSION
	.align		4
        /*0000*/ 	.byte	0x04, 0x37
        /*0002*/ 	.short	(.L_31 - .L_30)
.L_30:
        /*0004*/ 	.word	0x00000082


	//----- nvinfo : EIATTR_KPARAM_INFO
	.align		4
.L_31:
        /*0008*/ 	.byte	0x04, 0x17
        /*000a*/ 	.short	(.L_33 - .L_32)
.L_32:
        /*000c*/ 	.word	0x00000000
        /*0010*/ 	.short	0x0000
        /*0012*/ 	.short	0x0000
        /*0014*/ 	.byte	0x00, 0xf0, 0x01, 0x24


	//----- nvinfo : EIATTR_AT_ENTRY_FRAGMENTS
	.align		4
.L_33:
        /*0018*/ 	.byte	0x04, 0x4f
        /*001a*/ 	.short	(.L_35 - .L_34)


	//   ....[0]....
.L_34:
        /*001c*/ 	.word	0x00000007


	//----- nvinfo : EIATTR_RESERVED_SMEM_USED
	.align		4
.L_35:
        /*0020*/ 	.byte	0x01, 0x41
	.zero		2


	//----- nvinfo : EIATTR_SPARSE_MMA_MASK
	.align		4
        /*0024*/ 	.byte	0x03, 0x50
        /*0026*/ 	.short	0x0000


	//----- nvinfo : EIATTR_TCGEN05_2CTA_USED
	.align		4
        /*0028*/ 	.byte	0x01, 0x52
	.zero		2


	//----- nvinfo : EIATTR_MAXREG_COUNT
	.align		4
        /*002c*/ 	.byte	0x03, 0x1b
        /*002e*/ 	.short	0x00ff


	//----- nvinfo : EIATTR_NUM_BARRIERS
	.align		4
        /*0030*/ 	.byte	0x02, 0x4c
        /*0032*/ 	.byte	0x07
	.zero		1


	//----- nvinfo : EIATTR_EXTERNS
	.align		4
        /*0034*/ 	.byte	0x04, 0x0f
        /*0036*/ 	.short	(.L_37 - .L_36)


	//   ....[0]....
	.align		4
.L_36:
        /*0038*/ 	.word	index@(__assertfail)


	//----- nvinfo : EIATTR_MERCURY_ISA_VERSION
	.align		4
.L_37:
        /*003c*/ 	.byte	0x03, 0x5f
        /*003e*/ 	.short	0x0101


	//----- nvinfo : EIATTR_INT_WARP_WIDE_INSTR_OFFSETS
	.align		4
        /*0040*/ 	.byte	0x04, 0x31
        /*0042*/ 	.short	(.L_39 - .L_38)


	//   ....[0]....
.L_38:
        /*0044*/ 	.word	0x00000d20


	//   ....[1]....
        /*0048*/ 	.word	0x00000dd0


	//   ....[2]....
        /*004c*/ 	.word	0x00004810


	//   ....[3]....
        /*0050*/ 	.word	0x00004830


	//   ....[4]....
        /*0054*/ 	.word	0x00004860


	//   ....[5]....
        /*0058*/ 	.word	0x000055d0


	//   ....[6]....
        /*005c*/ 	.word	0x00005640


	//   ....[7]....
        /*0060*/ 	.word	0x00005750


	//   ....[8]....
        /*0064*/ 	.word	0x000057d0


	//   ....[9]....
        /*0068*/ 	.word	0x000058d0


	//   ....[10]....
        /*006c*/ 	.word	0x00005970


	//   ....[11]....
        /*0070*/ 	.word	0x00005a60


	//   ....[12]....
        /*0074*/ 	.word	0x00005b80


	//----- nvinfo : EIATTR_COOP_GROUP_MASK_REGIDS
	.align		4
.L_39:
        /*0078*/ 	.byte	0x04, 0x29
        /*007a*/ 	.short	(.L_41 - .L_40)


	//   ....[0]....
.L_40:
        /*007c*/ 	.word	0xffffffff


	//   ....[1]....
        /*0080*/ 	.word	0xffffffff


	//   ....[2]....
        /*0084*/ 	.word	0xffffffff


	//   ....[3]....
        /*0088*/ 	.word	0xffffffff


	//   ....[4]....
        /*008c*/ 	.word	0xffffffff


	//   ....[5]....
        /*0090*/ 	.word	0xffffffff


	//   ....[6]....
        /*0094*/ 	.word	0xffffffff


	//   ....[7]....
        /*0098*/ 	.word	0xffffffff


	//   ....[8]....
        /*009c*/ 	.word	0xffffffff


	//   ....[9]....
        /*00a0*/ 	.word	0xffffffff


	//   ....[10]....
        /*00a4*/ 	.word	0xffffffff


	//   ....[11]....
        /*00a8*/ 	.word	0xffffffff


	//   ....[12]....
        /*00ac*/ 	.word	0xffffffff


	//----- nvinfo : EIATTR_COOP_GROUP_INSTR_OFFSETS
	.align		4
.L_41:
        /*00b0*/ 	.byte	0x04, 0x28
        /*00b2*/ 	.short	(.L_43 - .L_42)


	//   ....[0]....
.L_42:
        /*00b4*/ 	.word	0x000000d0


	//   ....[1]....
        /*00b8*/ 	.word	0x00000540


	//   ....[2]....
        /*00bc*/ 	.word	0x000007b0


	//   ....[3]....
        /*00c0*/ 	.word	0x00000950


	//   ....[4]....
        /*00c4*/ 	.word	0x00000a50


	//   ....[5]....
        /*00c8*/ 	.word	0x00000ba0


	//   ....[6]....
        /*00cc*/ 	.word	0x00000e40


	//   ....[7]....
        /*00d0*/ 	.word	0x00002770


	//   ....[8]....
        /*00d4*/ 	.word	0x000036e0


	//   ....[9]....
        /*00d8*/ 	.word	0x00003bb0


	//   ....[10]....
        /*00dc*/ 	.word	0x00003be0


	//   ....[11]....
        /*00e0*/ 	.word	0x00004720


	//   ....[12]....
        /*00e4*/ 	.word	0x00004930


	//----- nvinfo : EIATTR_VRC_CTA_INIT_COUNT
	.align		4
.L_43:
        /*00e8*/ 	.byte	0x02, 0x4a
        /*00ea*/ 	.byte	0x80
	.zero		1


	//----- nvinfo : EIATTR_SYSCALL_OFFSETS
	.align		4
        /*00ec*/ 	.byte	0x04, 0x46
        /*00ee*/ 	.short	(.L_45 - .L_44)


	//   ....[0]....
.L_44:
        /*00f0*/ 	.word	0x000067b0


	//   ....[1]....
        /*00f4*/ 	.word	0x000068a0


	//   ....[2]....
        /*00f8*/ 	.word	0x00007270


	//   ....[3]....
        /*00fc*/ 	.word	0x00007c20


	//   ....[4]....
        /*0100*/ 	.word	0x000085a0


	//   ....[5]....
        /*0104*/ 	.word	0x00008f10


	//----- nvinfo : EIATTR_MBARRIER_INSTR_OFFSETS
	.align		4
.L_45:
        /*0108*/ 	.byte	0x04, 0x39
        /*010a*/ 	.short	(.L_47 - .L_46)


	//   ....[0]....
.L_46:
        /*010c*/ 	.word	0x00000670
        /*0110*/ 	.word	0x000000ff
        /*0114*/ 	.word	0x00000000
        /*0118*/ 	.short	0x0100
        /*011a*/ 	.byte	0x04
	.zero		1


	//   ....[1]....
        /*011c*/ 	.word	0x00000680
        /*0120*/ 	.word	0x000000ff
        /*0124*/ 	.word	0x00000048
        /*0128*/ 	.short	0x0100
        /*012a*/ 	.byte	0x04
	.zero		1


	//   ....[2]....
        /*012c*/ 	.word	0x00000690
        /*0130*/ 	.word	0x000000ff
        /*0134*/ 	.word	0x00000008
        /*0138*/ 	.short	0x0100
        /*013a*/ 	.byte	0x04
	.zero		1


	//   ....[3]....
        /*013c*/ 	.word	0x000006a0
        /*0140*/ 	.word	0x000000ff
        /*0144*/ 	.word	0x00000050
        /*0148*/ 	.short	0x0100
        /*014a*/ 	.byte	0x04
	.zero		1


	//   ....[4]....
        /*014c*/ 	.word	0x000006b0
        /*0150*/ 	.word	0x000000ff
        /*0154*/ 	.word	0x00000010
        /*0158*/ 	.short	0x0100
        /*015a*/ 	.byte	0x04
	.zero		1


	//   ....[5]....
        /*015c*/ 	.word	0x000006c0
        /*0160*/ 	.word	0x000000ff
        /*0164*/ 	.word	0x00000058
        /*0168*/ 	.short	0x0100
        /*016a*/ 	.byte	0x04
	.zero		1


	//   ....[6]....
        /*016c*/ 	.word	0x000006d0
        /*0170*/ 	.word	0x000000ff
        /*0174*/ 	.word	0x00000018
        /*0178*/ 	.short	0x0100
        /*017a*/ 	.byte	0x04
	.zero		1


	//   ....[7]....
        /*017c*/ 	.word	0x000006e0
        /*0180*/ 	.word	0x000000ff
        /*0184*/ 	.word	0x00000060
        /*0188*/ 	.short	0x0100
        /*018a*/ 	.byte	0x04
	.zero		1


	//   ....[8]....
        /*018c*/ 	.word	0x000006f0
        /*0190*/ 	.word	0x000000ff
        /*0194*/ 	.word	0x00000020
        /*0198*/ 	.short	0x0100
        /*019a*/ 	.byte	0x04
	.zero		1


	//   ....[9]....
        /*019c*/ 	.word	0x00000700
        /*01a0*/ 	.word	0x000000ff
        /*01a4*/ 	.word	0x00000068
        /*01a8*/ 	.short	0x0100
        /*01aa*/ 	.byte	0x04
	.zero		1


	//   ....[10]....
        /*01ac*/ 	.word	0x00000710
        /*01b0*/ 	.word	0x000000ff
        /*01b4*/ 	.word	0x00000028
        /*01b8*/ 	.short	0x0100
        /*01ba*/ 	.byte	0x04
	.zero		1


	//   ....[11]....
        /*01bc*/ 	.word	0x00000720
        /*01c0*/ 	.word	0x000000ff
        /*01c4*/ 	.word	0x00000070
        /*01c8*/ 	.short	0x0100
        /*01ca*/ 	.byte	0x04
	.zero		1


	//   ....[12]....
        /*01cc*/ 	.word	0x00000730
        /*01d0*/ 	.word	0x000000ff
        /*01d4*/ 	.word	0x00000030
        /*01d8*/ 	.short	0x0100
        /*01da*/ 	.byte	0x04
	.zero		1


	//   ....[13]....
        /*01dc*/ 	.word	0x00000740
        /*01e0*/ 	.word	0x000000ff
        /*01e4*/ 	.word	0x00000078
        /*01e8*/ 	.short	0x0100
        /*01ea*/ 	.byte	0x04
	.zero		1


	//   ....[14]....
        /*01ec*/ 	.word	0x00000750
        /*01f0*/ 	.word	0x000000ff
        /*01f4*/ 	.word	0x00000038
        /*01f8*/ 	.short	0x0100
        /*01fa*/ 	.byte	0x04
	.zero		1


	//   ....[15]....
        /*01fc*/ 	.word	0x00000760
        /*0200*/ 	.word	0x000000ff
        /*0204*/ 	.word	0x00000080
        /*0208*/ 	.short	0x0100
        /*020a*/ 	.byte	0x04
	.zero		1


	//   ....[16]....
        /*020c*/ 	.word	0x00000770
        /*0210*/ 	.word	0x000000ff
        /*0214*/ 	.word	0x00000040
        /*0218*/ 	.short	0x0100
        /*021a*/ 	.byte	0x04
	.zero		1


	//   ....[17]....
        /*021c*/ 	.word	0x00000780
        /*0220*/ 	.word	0x000000ff
        /*0224*/ 	.word	0x00000088
        /*0228*/ 	.short	0x0100
        /*022a*/ 	.byte	0x04
	.zero		1


	//   ....[18]....
        /*022c*/ 	.word	0x000008c0
        /*0230*/ 	.word	0x000000ff
        /*0234*/ 	.word	0x00000090
        /*0238*/ 	.short	0x0100
        /*023a*/ 	.byte	0x04
	.zero		1


	//   ....[19]....
        /*023c*/ 	.word	0x000008d0
        /*0240*/ 	.word	0x000000ff
        /*0244*/ 	.word	0x000000b0
        /*0248*/ 	.short	0x0100
        /*024a*/ 	.byte	0x04
	.zero		1


	//   ....[20]....
        /*024c*/ 	.word	0x000008e0
        /*0250*/ 	.word	0x000000ff
        /*0254*/ 	.word	0x00000098
        /*0258*/ 	.short	0x0100
        /*025a*/ 	.byte	0x04
	.zero		1


	//   ....[21]....
        /*025c*/ 	.word	0x000008f0
        /*0260*/ 	.word	0x000000ff
        /*0264*/ 	.word	0x000000b8
        /*0268*/ 	.short	0x0100
        /*026a*/ 	.byte	0x04
	.zero		1


	//   ....[22]....
        /*026c*/ 	.word	0x00000900
        /*0270*/ 	.word	0x000000ff
        /*0274*/ 	.word	0x000000a0
        /*0278*/ 	.short	0x0100
        /*027a*/ 	.byte	0x04
	.zero		1


	//   ....[23]....
        /*027c*/ 	.word	0x00000910
        /*0280*/ 	.word	0x000000ff
        /*0284*/ 	.word	0x000000c0
        /*0288*/ 	.short	0x0100
        /*028a*/ 	.byte	0x04
	.zero		1


	//   ....[24]....
        /*028c*/ 	.word	0x00000920
        /*0290*/ 	.word	0x000000ff
        /*0294*/ 	.word	0x000000a8
        /*0298*/ 	.short	0x0100
        /*029a*/ 	.byte	0x04
	.zero		1


	//   ....[25]....
        /*029c*/ 	.word	0x00000930
        /*02a0*/ 	.word	0x000000ff
        /*02a4*/ 	.word	0x000000c8
        /*02a8*/ 	.short	0x0100
        /*02aa*/ 	.byte	0x04
	.zero		1


	//   ....[26]....
        /*02ac*/ 	.word	0x00000a20
        /*02b0*/ 	.word	0x000000ff
        /*02b4*/ 	.word	0x000000d0
        /*02b8*/ 	.short	0x0100
        /*02ba*/ 	.byte	0x04
	.zero		1


	//   ....[27]....
        /*02bc*/ 	.word	0x00000a30
        /*02c0*/ 	.word	0x000000ff
        /*02c4*/ 	.word	0x000000d8
        /*02c8*/ 	.short	0x0100
        /*02ca*/ 	.byte	0x04
	.zero		1


	//   ....[28]....
        /*02cc*/ 	.word	0x00000b70
        /*02d0*/ 	.word	0x000000ff
        /*02d4*/ 	.word	0x000000e0
        /*02d8*/ 	.short	0x0100
        /*02da*/ 	.byte	0x06
	.zero		1


	//   ....[29]....
        /*02dc*/ 	.word	0x00000b80
        /*02e0*/ 	.word	0x000000ff
        /*02e4*/ 	.word	0x000000e8
        /*02e8*/ 	.short	0x0100
        /*02ea*/ 	.byte	0x06
	.zero		1


	//   ....[30]....
        /*02ec*/ 	.word	0x00000cc0
        /*02f0*/ 	.word	0x000000ff
        /*02f4*/ 	.word	0x000000f0
        /*02f8*/ 	.short	0x0100
        /*02fa*/ 	.byte	0x04
	.zero		1


	//   ....[31]....
        /*02fc*/ 	.word	0x00000cd0
        /*0300*/ 	.word	0x000000ff
        /*0304*/ 	.word	0x00000100
        /*0308*/ 	.short	0x0100
        /*030a*/ 	.byte	0x04
	.zero		1


	//   ....[32]....
        /*030c*/ 	.word	0x00000ce0
        /*0310*/ 	.word	0x000000ff
        /*0314*/ 	.word	0x000000f8
        /*0318*/ 	.short	0x0100
        /*031a*/ 	.byte	0x04
	.zero		1


	//   ....[33]....
        /*031c*/ 	.word	0x00000cf0
        /*0320*/ 	.word	0x000000ff
        /*0324*/ 	.word	0x00000108
        /*0328*/ 	.short	0x0100
        /*032a*/ 	.byte	0x04
	.zero		1


	//   ....[34]....
        /*032c*/ 	.word	0x00000df0
        /*0330*/ 	.word	0x000000ff
        /*0334*/ 	.word	0x00000110
        /*0338*/ 	.short	0x0100
        /*033a*/ 	.byte	0x06
	.zero		1


	//   ....[35]....
        /*033c*/ 	.word	0x00001950
        /*0340*/ 	.word	0x000000ff
        /*0344*/ 	.word	0x00000048
        /*0348*/ 	.short	0x010a
        /*034a*/ 	.byte	0x04
	.zero		1


	//   ....[36]....
        /*034c*/ 	.word	0x00001ca0
        /*0350*/ 	.word	0x000000ff
        /*0354*/ 	.word	0x00000048
        /*0358*/ 	.short	0x010a
        /*035a*/ 	.byte	0x09
	.zero		1


	//   ....[37]....
        /*035c*/ 	.word	0x00001e50
        /*0360*/ 	.word	0x000000ff
        /*0364*/ 	.word	0x00000048
        /*0368*/ 	.short	0x010a
        /*036a*/ 	.byte	0x08
	.zero		1


	//   ....[38]....
        /*036c*/ 	.word	0x00002080
        /*0370*/ 	.word	0x000000ff
        /*0374*/ 	.word	0x000000d8
        /*0378*/ 	.short	0x0101
        /*037a*/ 	.byte	0x1e
	.zero		1


	//   ....[39]....
        /*037c*/ 	.word	0x000020b0
        /*0380*/ 	.word	0x000000ff
        /*0384*/ 	.word	0x00000048
        /*0388*/ 	.short	0x010a
        /*038a*/ 	.byte	0x04
	.zero		1


	//   ....[40]....
        /*038c*/ 	.word	0x00002390
        /*0390*/ 	.word	0x000000ff
        /*0394*/ 	.word	0x00000048
        /*0398*/ 	.short	0x010a
        /*039a*/ 	.byte	0x09
	.zero		1


	//   ....[41]....
        /*039c*/ 	.word	0x00002540
        /*03a0*/ 	.word	0x000000ff
        /*03a4*/ 	.word	0x00000048
        /*03a8*/ 	.short	0x010a
        /*03aa*/ 	.byte	0x08
	.zero		1


	//   ....[42]....
        /*03ac*/ 	.word	0x00002780
        /*03b0*/ 	.word	0x000000ff
        /*03b4*/ 	.word	0x000000e0
        /*03b8*/ 	.short	0x010a
        /*03ba*/ 	.byte	0x1e
	.zero		1


	//   ....[43]....
        /*03bc*/ 	.word	0x00002840
        /*03c0*/ 	.word	0x000000ff
        /*03c4*/ 	.word	0x00000000
        /*03c8*/ 	.short	0x0101
        /*03ca*/ 	.byte	0x04
	.zero		1


	//   ....[44]....
        /*03cc*/ 	.word	0x00002e40
        /*03d0*/ 	.word	0x000000ff
        /*03d4*/ 	.word	0x00000000
        /*03d8*/ 	.short	0x010a
        /*03da*/ 	.byte	0x04
	.zero		1


	//   ....[45]....
        /*03dc*/ 	.word	0x00002ee0
        /*03e0*/ 	.word	0x000000ff
        /*03e4*/ 	.word	0x00000000
        /*03e8*/ 	.short	0x010a
        /*03ea*/ 	.byte	0x05
	.zero		1


	//   ....[46]....
        /*03ec*/ 	.word	0x00002f80
        /*03f0*/ 	.word	0x000000ff
        /*03f4*/ 	.word	0x00000000
        /*03f8*/ 	.short	0x010a
        /*03fa*/ 	.byte	0x05
	.zero		1


	//   ....[47]....
        /*03fc*/ 	.word	0x00003020
        /*0400*/ 	.word	0x000000ff
        /*0404*/ 	.word	0x00000000
        /*0408*/ 	.short	0x010a
        /*040a*/ 	.byte	0x05
	.zero		1


	//   ....[48]....
        /*040c*/ 	.word	0x000030c0
        /*0410*/ 	.word	0x000000ff
        /*0414*/ 	.word	0x00000000
        /*0418*/ 	.short	0x010a
        /*041a*/ 	.byte	0x05
	.zero		1


	//   ....[49]....
        /*041c*/ 	.word	0x00003160
        /*0420*/ 	.word	0x000000ff
        /*0424*/ 	.word	0x00000000
        /*0428*/ 	.short	0x010a
        /*042a*/ 	.byte	0x05
	.zero		1


	//   ....[50]....
        /*042c*/ 	.word	0x00003200
        /*0430*/ 	.word	0x000000ff
        /*0434*/ 	.word	0x00000000
        /*0438*/ 	.short	0x010a
        /*043a*/ 	.byte	0x05
	.zero		1


	//   ....[51]....
        /*043c*/ 	.word	0x000032a0
        /*0440*/ 	.word	0x000000ff
        /*0444*/ 	.word	0x00000000
        /*0448*/ 	.short	0x010a
        /*044a*/ 	.byte	0x05
	.zero		1


	//   ....[52]....
        /*044c*/ 	.word	0x00003350
        /*0450*/ 	.word	0x00000000
        /*0454*/ 	.word	0x00000000
        /*0458*/ 	.short	0x010a
        /*045a*/ 	.byte	0xff
	.zero		1


	//   ....[53]....
        /*045c*/ 	.word	0x000034a0
        /*0460*/ 	.word	0x000000ff
        /*0464*/ 	.word	0x000000e8
        /*0468*/ 	.short	0x010a
        /*046a*/ 	.byte	0x04
	.zero		1


	//   ....[54]....
        /*046c*/ 	.word	0x00003540
        /*0470*/ 	.word	0x000000ff
        /*0474*/ 	.word	0x000000e0
        /*0478*/ 	.short	0x010a
        /*047a*/ 	.byte	0x04
	.zero		1


	//   ....[55]....
        /*047c*/ 	.word	0x000035e0
        /*0480*/ 	.word	0x000000ff
        /*0484*/ 	.word	0x00000000
        /*0488*/ 	.short	0x0101
        /*048a*/ 	.byte	0x05
	.zero		1


	//   ....[56]....
        /*048c*/ 	.word	0x00003620
        /*0490*/ 	.word	0x000000ff
        /*0494*/ 	.word	0x000000e8
        /*0498*/ 	.short	0x0106
        /*049a*/ 	.byte	0x04
	.zero		1


	//   ....[57]....
        /*049c*/ 	.word	0x00003660
        /*04a0*/ 	.word	0x00000000
        /*04a4*/ 	.word	0x000000e8
        /*04a8*/ 	.short	0x010a
        /*04aa*/ 	.byte	0xff
	.zero		1


	//   ....[58]....
        /*04ac*/ 	.word	0x000038b0
        /*04b0*/ 	.word	0x000000ff
        /*04b4*/ 	.word	0x00000008
        /*04b8*/ 	.short	0x010a
        /*04ba*/ 	.byte	0x05
	.zero		1


	//   ....[59]....
        /*04bc*/ 	.word	0x000038d0
        /*04c0*/ 	.word	0x000000ff
        /*04c4*/ 	.word	0x00000008
        /*04c8*/ 	.short	0x010a
        /*04ca*/ 	.byte	0x05
	.zero		1


	//   ....[60]....
        /*04cc*/ 	.word	0x00003a60
        /*04d0*/ 	.word	0x000000ff
        /*04d4*/ 	.word	0x00000008
        /*04d8*/ 	.short	0x010a
        /*04da*/ 	.byte	0x05
	.zero		1


	//   ....[61]....
        /*04dc*/ 	.word	0x00003a80
        /*04e0*/ 	.word	0x000000ff
        /*04e4*/ 	.word	0x00000008
        /*04e8*/ 	.short	0x010a
        /*04ea*/ 	.byte	0x05
	.zero		1


	//   ....[62]....
        /*04ec*/ 	.word	0x00003b40
        /*04f0*/ 	.word	0x000000ff
        /*04f4*/ 	.word	0x00000000
        /*04f8*/ 	.short	0x0101
        /*04fa*/ 	.byte	0x04
	.zero		1


	//   ....[63]....
        /*04fc*/ 	.word	0x00003ed0
        /*0500*/ 	.word	0x000000ff
        /*0504*/ 	.word	0x000000e0
        /*0508*/ 	.short	0x010a
        /*050a*/ 	.byte	0x14
	.zero		1


	//   ....[64]....
        /*050c*/ 	.word	0x00003f70
        /*0510*/ 	.word	0x000000ff
        /*0514*/ 	.word	0x00000000
        /*0518*/ 	.short	0x0101
        /*051a*/ 	.byte	0x22
	.zero		1


	//   ....[65]....
        /*051c*/ 	.word	0x00003fb0
        /*0520*/ 	.word	0x000000ff
        /*0524*/ 	.word	0x00000100
        /*0528*/ 	.short	0x010a
        /*052a*/ 	.byte	0x19
	.zero		1


	//   ....[66]....
        /*052c*/ 	.word	0x00004050
        /*0530*/ 	.word	0x000000ff
        /*0534*/ 	.word	0x00000000
        /*0538*/ 	.short	0x010a
        /*053a*/ 	.byte	0x04
	.zero		1


	//   ....[67]....
        /*053c*/ 	.word	0x000040a0
        /*0540*/ 	.word	0x000000ff
        /*0544*/ 	.word	0x00000000
        /*0548*/ 	.short	0x010a
        /*054a*/ 	.byte	0x12
	.zero		1


	//   ....[68]....
        /*054c*/ 	.word	0x000041f0
        /*0550*/ 	.word	0x000000ff
        /*0554*/ 	.word	0x00000000
        /*0558*/ 	.short	0x010a
        /*055a*/ 	.byte	0x05
	.zero		1


	//   ....[69]....
        /*055c*/ 	.word	0x00004520
        /*0560*/ 	.word	0x000000ff
        /*0564*/ 	.word	0x00000000
        /*0568*/ 	.short	0x010a
        /*056a*/ 	.byte	0x04
	.zero		1


	//   ....[70]....
        /*056c*/ 	.word	0x000045c0
        /*0570*/ 	.word	0x00000000
        /*0574*/ 	.word	0x00000000
        /*0578*/ 	.short	0x010a
        /*057a*/ 	.byte	0xff
	.zero		1


	//   ....[71]....
        /*057c*/ 	.word	0x00004600
        /*0580*/ 	.word	0x00000000
        /*0584*/ 	.word	0x00000000
        /*0588*/ 	.short	0x010a
        /*058a*/ 	.byte	0xff
	.zero		1


	//   ....[72]....
        /*058c*/ 	.word	0x00004670
        /*0590*/ 	.word	0x000000ff
        /*0594*/ 	.word	0x00000000
        /*0598*/ 	.short	0x0101
        /*059a*/ 	.byte	0x04
	.zero		1


	//   ....[73]....
        /*059c*/ 	.word	0x000046b0
        /*05a0*/ 	.word	0x000000ff
        /*05a4*/ 	.word	0x00000110
        /*05a8*/ 	.short	0x010a
        /*05aa*/ 	.byte	0x14
	.zero		1


	//   ....[74]....
        /*05ac*/ 	.word	0x00004710
        /*05b0*/ 	.word	0x000000ff
        /*05b4*/ 	.word	0x00000000
        /*05b8*/ 	.short	0x0101
        /*05ba*/ 	.byte	0x04
	.zero		1


	//   ....[75]....
        /*05bc*/ 	.word	0x00004c80
        /*05c0*/ 	.word	0x000000ff
        /*05c4*/ 	.word	0x000000e0
        /*05c8*/ 	.short	0x010a
        /*05ca*/ 	.byte	0x14
	.zero		1


	//   ....[76]....
        /*05cc*/ 	.word	0x00004d20
        /*05d0*/ 	.word	0x000000ff
        /*05d4*/ 	.word	0x00000000
        /*05d8*/ 	.short	0x0101
        /*05da*/ 	.byte	0x2d
	.zero		1


	//   ....[77]....
        /*05dc*/ 	.word	0x00005270
        /*05e0*/ 	.word	0x000000ff
        /*05e4*/ 	.word	0x000000d8
        /*05e8*/ 	.short	0x010a
        /*05ea*/ 	.byte	0x14
	.zero		1


	//   ....[78]....
        /*05ec*/ 	.word	0x00005410
        /*05f0*/ 	.word	0x000000ff
        /*05f4*/ 	.word	0x000000b0
        /*05f8*/ 	.short	0x010a
        /*05fa*/ 	.byte	0x14
	.zero		1


	//   ....[79]....
        /*05fc*/ 	.word	0x000056e0
        /*0600*/ 	.word	0x000000ff
        /*0604*/ 	.word	0x00000090
        /*0608*/ 	.short	0x010b
        /*060a*/ 	.byte	0x14
	.zero		1


	//   ....[80]....
        /*060c*/ 	.word	0x000056f0
        /*0610*/ 	.word	0x000000ff
        /*0614*/ 	.word	0x00000000
        /*0618*/ 	.short	0x0101
        /*061a*/ 	.byte	0x31
	.zero		1


	//   ....[81]....
        /*061c*/ 	.word	0x00005710
        /*0620*/ 	.word	0x000000ff
        /*0624*/ 	.word	0x000000b8
        /*0628*/ 	.short	0x010a
        /*062a*/ 	.byte	0x14
	.zero		1


	//   ....[82]....
        /*062c*/ 	.word	0x00005860
        /*0630*/ 	.word	0x000000ff
        /*0634*/ 	.word	0x00000098
        /*0638*/ 	.short	0x010b
        /*063a*/ 	.byte	0x14
	.zero		1


	//   ....[83]....
        /*063c*/ 	.word	0x00005870
        /*0640*/ 	.word	0x000000ff
        /*0644*/ 	.word	0x00000000
        /*0648*/ 	.short	0x0101
        /*064a*/ 	.byte	0x30
	.zero		1


	//   ....[84]....
        /*064c*/ 	.word	0x00005890
        /*0650*/ 	.word	0x000000ff
        /*0654*/ 	.word	0x000000c0
        /*0658*/ 	.short	0x010a
        /*065a*/ 	.byte	0x14
	.zero		1


	//   ....[85]....
        /*065c*/ 	.word	0x00005a00
        /*0660*/ 	.word	0x000000ff
        /*0664*/ 	.word	0x000000a0
        /*0668*/ 	.short	0x010b
        /*066a*/ 	.byte	0x14
	.zero		1


	//   ....[86]....
        /*066c*/ 	.word	0x00005a10
        /*0670*/ 	.word	0x000000ff
        /*0674*/ 	.word	0x00000000
        /*0678*/ 	.short	0x0101
        /*067a*/ 	.byte	0x2f
	.zero		1


	//   ....[87]....
        /*067c*/ 	.word	0x00005a20
        /*0680*/ 	.word	0x000000ff
        /*0684*/ 	.word	0x000000c8
        /*0688*/ 	.short	0x010a
        /*068a*/ 	.byte	0x14
	.zero		1


	//   ....[88]....
        /*068c*/ 	.word	0x00005bf0
        /*0690*/ 	.word	0x000000ff
        /*0694*/ 	.word	0x000000a8
        /*0698*/ 	.short	0x010b
        /*069a*/ 	.byte	0x14
	.zero		1


	//   ....[89]....
        /*069c*/ 	.word	0x00005c00
        /*06a0*/ 	.word	0x000000ff
        /*06a4*/ 	.word	0x00000000
        /*06a8*/ 	.short	0x0101
        /*06aa*/ 	.byte	0x2e
	.zero		1


	//   ....[90]....
        /*06ac*/ 	.word	0x00005c30
        /*06b0*/ 	.word	0x000000ff
        /*06b4*/ 	.word	0x000000b0
        /*06b8*/ 	.short	0x010a
        /*06ba*/ 	.byte	0x14
	.zero		1


	//   ....[91]....
        /*06bc*/ 	.word	0x00005c50
        /*06c0*/ 	.word	0x000000ff
        /*06c4*/ 	.word	0x000000b8
        /*06c8*/ 	.short	0x010a
        /*06ca*/ 	.byte	0x14
	.zero		1


	//   ....[92]....
        /*06cc*/ 	.word	0x00005c70
        /*06d0*/ 	.word	0x000000ff
        /*06d4*/ 	.word	0x000000c0
        /*06d8*/ 	.short	0x010a
        /*06da*/ 	.byte	0x14
	.zero		1


	//   ....[93]....
        /*06dc*/ 	.word	0x00005cb0
        /*06e0*/ 	.word	0x00000000
        /*06e4*/ 	.word	0x000000c8
        /*06e8*/ 	.short	0x010a
        /*06ea*/ 	.byte	0xff
	.zero		1


	//   ....[94]....
        /*06ec*/ 	.word	0x00006030
        /*06f0*/ 	.word	0x000000ff
        /*06f4*/ 	.word	0x000000e0
        /*06f8*/ 	.short	0x010a
        /*06fa*/ 	.byte	0x32
	.zero		1


	//   ....[95]....
        /*06fc*/ 	.word	0x00006100
        /*0700*/ 	.word	0x000000ff
        /*0704*/ 	.word	0x00000000
        /*0708*/ 	.short	0x0101
        /*070a*/ 	.byte	0x04
	.zero		1


	//   ....[96]....
        /*070c*/ 	.word	0x00006da0
        /*0710*/ 	.word	0x000000ff
        /*0714*/ 	.word	0x00000090
        /*0718*/ 	.short	0x010a
        /*071a*/ 	.byte	0x32
	.zero		1


	//   ....[97]....
        /*071c*/ 	.word	0x00006e50
        /*0720*/ 	.word	0x00000050
        /*0724*/ 	.word	0x000000f0
        /*0728*/ 	.short	0x010a
        /*072a*/ 	.byte	0xff
	.zero		1


	//   ....[98]....
        /*072c*/ 	.word	0x00007060
        /*0730*/ 	.word	0x000000ff
        /*0734*/ 	.word	0x00000090
        /*0738*/ 	.short	0x010a
        /*073a*/ 	.byte	0x32
	.zero		1


	//   ....[99]....
        /*073c*/ 	.word	0x00007150
        /*0740*/ 	.word	0x00000050
        /*0744*/ 	.word	0x000000f0
        /*0748*/ 	.short	0x010a
        /*074a*/ 	.byte	0xff
	.zero		1


	//   ....[100]....
        /*074c*/ 	.word	0x00007950
        /*0750*/ 	.word	0x00000000
        /*0754*/ 	.word	0x00000000
        /*0758*/ 	.short	0x0101
        /*075a*/ 	.byte	0xff
	.zero		1


	//   ....[101]....
        /*075c*/ 	.word	0x00007960
        /*0760*/ 	.word	0x00000002
        /*0764*/ 	.word	0x00000090
        /*0768*/ 	.short	0x010a
        /*076a*/ 	.byte	0xff
	.zero		1


	//   ....[102]....
        /*076c*/ 	.word	0x00007a40
        /*0770*/ 	.word	0x00000002
        /*0774*/ 	.word	0x00000090
        /*0778*/ 	.short	0x010a
        /*077a*/ 	.byte	0xff
	.zero		1


	//   ....[103]....
        /*077c*/ 	.word	0x000082d0
        /*0780*/ 	.word	0x00000000
        /*0784*/ 	.word	0x00000000
        /*0788*/ 	.short	0x0101
        /*078a*/ 	.byte	0xff
	.zero		1


	//   ....[104]....
        /*078c*/ 	.word	0x000082f0
        /*0790*/ 	.word	0x00000006
        /*0794*/ 	.word	0x00000090
        /*0798*/ 	.short	0x010a
        /*079a*/ 	.byte	0xff
	.zero		1


	//   ....[105]....
        /*079c*/ 	.word	0x000083c0
        /*07a0*/ 	.word	0x00000006
        /*07a4*/ 	.word	0x00000090
        /*07a8*/ 	.short	0x010a
        /*07aa*/ 	.byte	0xff
	.zero		1


	//   ....[106]....
        /*07ac*/ 	.word	0x00008c40
        /*07b0*/ 	.word	0x0000000e
        /*07b4*/ 	.word	0x00000000
        /*07b8*/ 	.short	0x0101
        /*07ba*/ 	.byte	0xff
	.zero		1


	//   ....[107]....
        /*07bc*/ 	.word	0x00008c60
        /*07c0*/ 	.word	0x00000000
        /*07c4*/ 	.word	0x00000090
        /*07c8*/ 	.short	0x010a
        /*07ca*/ 	.byte	0xff
	.zero		1


	//   ....[108]....
        /*07cc*/ 	.word	0x00008d30
        /*07d0*/ 	.word	0x00000000
        /*07d4*/ 	.word	0x00000090
        /*07d8*/ 	.short	0x010a
        /*07da*/ 	.byte	0xff
	.zero		1


	//   ....[109]....
        /*07dc*/ 	.word	0x00009040
        /*07e0*/ 	.word	0x00000050
        /*07e4*/ 	.word	0x00000000
        /*07e8*/ 	.short	0x0101
        /*07ea*/ 	.byte	0xff
	.zero		1


	//   ....[110]....
        /*07ec*/ 	.word	0x00009600
        /*07f0*/ 	.word	0x00000000
        /*07f4*/ 	.word	0x00000000
        /*07f8*/ 	.short	0x0101
        /*07fa*/ 	.byte	0xff
	.zero		1


	//   ....[111]....
        /*07fc*/ 	.word	0x00009880
        /*0800*/ 	.word	0x000000ff
        /*0804*/ 	.word	0x00000000
        /*0808*/ 	.short	0x0101
        /*080a*/ 	.byte	0x04
	.zero		1


	//   ....[112]....
        /*080c*/ 	.word	0x000098b0
        /*0810*/ 	.word	0x00000000
        /*0814*/ 	.word	0x00000048
        /*0818*/ 	.short	0x010a
        /*081a*/ 	.byte	0xff
	.zero		1


	//   ....[113]....
        /*081c*/ 	.word	0x00009910
        /*0820*/ 	.word	0x00000000
        /*0824*/ 	.word	0x00000048
        /*0828*/ 	.short	0x010a
        /*082a*/ 	.byte	0xff
	.zero		1


	//   ....[114]....
        /*082c*/ 	.word	0x00009970
        /*0830*/ 	.word	0x00000000
        /*0834*/ 	.word	0x000000e0
        /*0838*/ 	.short	0x010a
        /*083a*/ 	.byte	0xff
	.zero		1


	//   ....[115]....
        /*083c*/ 	.word	0x000099d0
        /*0840*/ 	.word	0x00000000
        /*0844*/ 	.word	0x00000000
        /*0848*/ 	.short	0x010a
        /*084a*/ 	.byte	0xff
	.zero		1


	//   ....[116]....
        /*084c*/ 	.word	0x00009a30
        /*0850*/ 	.word	0x00000000
        /*0854*/ 	.word	0x00000000
        /*0858*/ 	.short	0x010a
        /*085a*/ 	.byte	0xff
	.zero		1


	//   ....[117]....
        /*085c*/ 	.word	0x00009a90
        /*0860*/ 	.word	0x00000000
        /*0864*/ 	.word	0x00000000
        /*0868*/ 	.short	0x010a
        /*086a*/ 	.byte	0xff
	.zero		1


	//   ....[118]....
        /*086c*/ 	.word	0x00009af0
        /*0870*/ 	.word	0x00000000
        /*0874*/ 	.word	0x00000000
        /*0878*/ 	.short	0x010a
        /*087a*/ 	.byte	0xff
	.zero		1


	//   ....[119]....
        /*087c*/ 	.word	0x00009b50
        /*0880*/ 	.word	0x00000000
        /*0884*/ 	.word	0x00000000
        /*0888*/ 	.short	0x010a
        /*088a*/ 	.byte	0xff
	.zero		1


	//   ....[120]....
        /*088c*/ 	.word	0x00009bb0
        /*0890*/ 	.word	0x00000000
        /*0894*/ 	.word	0x00000000
        /*0898*/ 	.short	0x010a
        /*089a*/ 	.byte	0xff
	.zero		1


	//   ....[121]....
        /*089c*/ 	.word	0x00009c10
        /*08a0*/ 	.word	0x00000000
        /*08a4*/ 	.word	0x00000000
        /*08a8*/ 	.short	0x010a
        /*08aa*/ 	.byte	0xff
	.zero		1


	//   ....[122]....
        /*08ac*/ 	.word	0x00009c70
        /*08b0*/ 	.word	0x00000000
        /*08b4*/ 	.word	0x00000000
        /*08b8*/ 	.short	0x010a
        /*08ba*/ 	.byte	0xff
	.zero		1


	//   ....[123]....
        /*08bc*/ 	.word	0x00009cd0
        /*08c0*/ 	.word	0x00000004
        /*08c4*/ 	.word	0x000000e8
        /*08c8*/ 	.short	0x010a
        /*08ca*/ 	.byte	0xff
	.zero		1


	//   ....[124]....
        /*08cc*/ 	.word	0x00009d30
        /*08d0*/ 	.word	0x00000004
        /*08d4*/ 	.word	0x000000e0
        /*08d8*/ 	.short	0x010a
        /*08da*/ 	.byte	0xff
	.zero		1


	//   ....[125]....
        /*08dc*/ 	.word	0x00009d90
        /*08e0*/ 	.word	0x00000005
        /*08e4*/ 	.word	0x00000008
        /*08e8*/ 	.short	0x010a
        /*08ea*/ 	.byte	0xff
	.zero		1


	//   ....[126]....
        /*08ec*/ 	.word	0x00009e80
        /*08f0*/ 	.word	0x00000003
        /*08f4*/ 	.word	0x00000008
        /*08f8*/ 	.short	0x010a
        /*08fa*/ 	.byte	0xff
	.zero		1


	//   ....[127]....
        /*08fc*/ 	.word	0x00009ee0
        /*0900*/ 	.word	0x00000004
        /*0904*/ 	.word	0x000000e0
        /*0908*/ 	.short	0x010a
        /*090a*/ 	.byte	0xff
	.zero		1


	//   ....[128]....
        /*090c*/ 	.word	0x00009f40
        /*0910*/ 	.word	0x00000004
        /*0914*/ 	.word	0x00000100
        /*0918*/ 	.short	0x010a
        /*091a*/ 	.byte	0xff
	.zero		1


	//   ....[129]....
        /*091c*/ 	.word	0x00009fa0
        /*0920*/ 	.word	0x00000004
        /*0924*/ 	.word	0x00000000
        /*0928*/ 	.short	0x010a
        /*092a*/ 	.byte	0xff
	.zero		1


	//   ....[130]....
        /*092c*/ 	.word	0x0000a000
        /*0930*/ 	.word	0x00000000
        /*0934*/ 	.word	0x00000000
        /*0938*/ 	.short	0x010a
        /*093a*/ 	.byte	0xff
	.zero		1


	//   ....[131]....
        /*093c*/ 	.word	0x0000a060
        /*0940*/ 	.word	0x00000000
        /*0944*/ 	.word	0x00000110
        /*0948*/ 	.short	0x010a
        /*094a*/ 	.byte	0xff
	.zero		1


	//   ....[132]....
        /*094c*/ 	.word	0x0000a0c0
        /*0950*/ 	.word	0x00000000
        /*0954*/ 	.word	0x000000e0
        /*0958*/ 	.short	0x010a
        /*095a*/ 	.byte	0xff
	.zero		1


	//   ....[133]....
        /*095c*/ 	.word	0x0000a120
        /*0960*/ 	.word	0x00000000
        /*0964*/ 	.word	0x000000d8
        /*0968*/ 	.short	0x010a
        /*096a*/ 	.byte	0xff
	.zero		1


	//   ....[134]....
        /*096c*/ 	.word	0x0000a180
        /*0970*/ 	.word	0x00000002
        /*0974*/ 	.word	0x000000b0
        /*0978*/ 	.short	0x010a
        /*097a*/ 	.byte	0xff
	.zero		1


	//   ....[135]....
        /*097c*/ 	.word	0x0000a1e0
        /*0980*/ 	.word	0x00000002
        /*0984*/ 	.word	0x000000b8
        /*0988*/ 	.short	0x010a
        /*098a*/ 	.byte	0xff
	.zero		1


	//   ....[136]....
        /*098c*/ 	.word	0x0000a240
        /*0990*/ 	.word	0x00000002
        /*0994*/ 	.word	0x000000c0
        /*0998*/ 	.short	0x010a
        /*099a*/ 	.byte	0xff
	.zero		1


	//   ....[137]....
        /*099c*/ 	.word	0x0000a2a0
        /*09a0*/ 	.word	0x00000000
        /*09a4*/ 	.word	0x000000c8
        /*09a8*/ 	.short	0x010a
        /*09aa*/ 	.byte	0xff
	.zero		1


	//   ....[138]....
        /*09ac*/ 	.word	0x0000a300
        /*09b0*/ 	.word	0x00000000
        /*09b4*/ 	.word	0x000000b0
        /*09b8*/ 	.short	0x010a
        /*09ba*/ 	.byte	0xff
	.zero		1


	//   ....[139]....
        /*09bc*/ 	.word	0x0000a360
        /*09c0*/ 	.word	0x00000000
        /*09c4*/ 	.word	0x000000b8
        /*09c8*/ 	.short	0x010a
        /*09ca*/ 	.byte	0xff
	.zero		1


	//   ....[140]....
        /*09cc*/ 	.word	0x0000a3c0
        /*09d0*/ 	.word	0x00000000
        /*09d4*/ 	.word	0x000000c0
        /*09d8*/ 	.short	0x010a
        /*09da*/ 	.byte	0xff
	.zero		1


	//   ....[141]....
        /*09dc*/ 	.word	0x0000a420
        /*09e0*/ 	.word	0x00000000
        /*09e4*/ 	.word	0x000000e0
        /*09e8*/ 	.short	0x010a
        /*09ea*/ 	.byte	0xff
	.zero		1


	//   ....[142]....
        /*09ec*/ 	.word	0x0000a480
        /*09f0*/ 	.word	0x00000002
        /*09f4*/ 	.word	0x00000090
        /*09f8*/ 	.short	0x010a
        /*09fa*/ 	.byte	0xff
	.zero		1


	//   ....[143]....
        /*09fc*/ 	.word	0x0000a4d0
        /*0a00*/ 	.word	0x00000050
        /*0a04*/ 	.word	0x000000f0
        /*0a08*/ 	.short	0x010a
        /*0a0a*/ 	.byte	0xff
	.zero		1


	//   ....[144]....
        /*0a0c*/ 	.word	0x0000a520
        /*0a10*/ 	.word	0x00000002
        /*0a14*/ 	.word	0x00000090
        /*0a18*/ 	.short	0x010a
        /*0a1a*/ 	.byte	0xff
	.zero		1


	//   ....[145]....
        /*0a1c*/ 	.word	0x0000a570
        /*0a20*/ 	.word	0x00000006
        /*0a24*/ 	.word	0x00000090
        /*0a28*/ 	.short	0x010a
        /*0a2a*/ 	.byte	0xff
	.zero		1


	//   ....[146]....
        /*0a2c*/ 	.word	0x0000a5c0
        /*0a30*/ 	.word	0x00000000
        /*0a34*/ 	.word	0x00000090
        /*0a38*/ 	.short	0x010a
        /*0a3a*/ 	.byte	0xff
	.zero		1


	//----- nvinfo : EIATTR_NUM_MBARRIERS
	.align		4
.L_47:
        /*0a3c*/ 	.byte	0x03, 0x38
        /*0a3e*/ 	.short	0x0023


	//----- nvinfo : EIATTR_EXIT_INSTR_OFFSETS
	.align		4
        /*0a40*/ 	.byte	0x04, 0x1c
        /*0a42*/ 	.short	(.L_49 - .L_48)


	//   ....[0]....
.L_48:
        /*0a44*/ 	.word	0x00003380


	//   ....[1]....
        /*0a48*/ 	.word	0x00003630


	//   ....[2]....
        /*0a4c*/ 	.word	0x00003690


	//   ....[3]....
        /*0a50*/ 	.word	0x00004940


	//   ....[4]....
        /*0a54*/ 	.word	0x00005ce0


	//   ....[5]....
        /*0a58*/ 	.word	0x00005d20


	//   ....[6]....
        /*0a5c*/ 	.word	0x00009760


	//   ....[7]....
        /*0a60*/ 	.word	0x000097e0


	//   ....[8]....
        /*0a64*/ 	.word	0x00009810


	//   ....[9]....
        /*0a68*/ 	.word	0x00009890


	//----- nvinfo : EIATTR_MAX_THREADS
	.align		4
.L_49:
        /*0a6c*/ 	.byte	0x04, 0x05
        /*0a6e*/ 	.short	(.L_51 - .L_50)
.L_50:
        /*0a70*/ 	.word	0x00000100
        /*0a74*/ 	.word	0x00000001
        /*0a78*/ 	.word	0x00000001


	//----- nvinfo : EIATTR_CRS_STACK_SIZE
	.align		4
.L_51:
        /*0a7c*/ 	.byte	0x04, 0x1e
        /*0a7e*/ 	.short	(.L_53 - .L_52)
.L_52:
        /*0a80*/ 	.word	0x00000000


	//----- nvinfo : EIATTR_CBANK_PARAM_SIZE
	.align		4
.L_53:
        /*0a84*/ 	.byte	0x03, 0x19
        /*0a86*/ 	.short	0x0900


	//----- nvinfo : EIATTR_PARAM_CBANK
	.align		4
        /*0a88*/ 	.byte	0x04, 0x0a
        /*0a8a*/ 	.short	(.L_55 - .L_54)
	.align		4
.L_54:
        /*0a8c*/ 	.word	index@(.nv.constant0._ZN7cutlass13device_kernelINS_4conv6kernel13ConvUniversalINS1_16ConvProblemShapeILNS1_8OperatorE1ELi3EEENS1_10collective14CollectiveConvINS1_47MainloopSm100TmaUmmaWarpSpecializedImplicitGemmILS5_1ELi9ELi3ELi1ELi2EN4cute5tupleIJNSA_1CILi2EEENSC_ILi1EEESE_EEEEENSB_IJNSC_ILi256EEENSC_ILi64EEENSB_IJNSC_ILi32EEEEEEEEENS_10tfloat32_tESM_NSA_8TiledMMAINSA_8MMA_AtomIJNSA_23SM100_MMA_TF32_2x1SM_SSISM_SM_fLi256ELi64ELNSA_4UMMA5MajorE0ELSR_1ELNSQ_7ScaleInE0ELSS_0EEEEEENSA_6LayoutINSB_IJSE_SE_SE_EEENSB_IJNSC_ILi0EEESX_SX_EEEEENSB_IJNSA_10UnderscoreES10_S10_EEEEENS7_6detail27Sm100ImplicitGemmTileTraitsINSA_25SM100_TMA_2SM_LOAD_IM2COLENSA_14ComposedLayoutINSA_7SwizzleILi3ELi4ELi3EEENSA_18smem_ptr_flag_bitsILi32EEENSV_INSB_IJNSC_ILi8EEESJ_EEENSB_IJSJ_SE_EEEEEEEvEENS14_INSA_18SM100_TMA_2SM_LOADENS16_INS17_ILi2ELi5ELi2EEES1A_NSV_INSB_IJSJ_NSC_ILi4EEEEEENSB_IJSE_SJ_EEEEEEEvEEEENS_8epilogue10collective18CollectiveEpilogueINS1Q_23Sm100TmaWarpSpecializedILi4ELi2ELi16ELb1ELb0EEEJNSB_IJNSC_ILi128EEESI_SK_EEENSB_IJNSV_IS1V_SE_EENSV_INSC_ILi16EEESE_EEEEESM_NSB_IJNSB_IJllllEEESE_SX_EEESM_S22_NS1Q_6fusion15FusionCallbacksIS1U_NS23_17LinearCombinationISM_fSM_fLNS_15FloatRoundStyleE2EEES1W_S20_JEEENSA_5SM1004TMEM4LOAD26SM100_TMEM_LOAD_32dp32b16xENSA_20SM90_TMA_LOAD_IM2COLENS16_INS17_ILi2ELi4ELi3EEES1A_NSV_INSB_IJS1B_S1Y_EEENSB_IJS1Y_SE_EEEEEEENSA_39AutoVectorizingCopyWithAssumedAlignmentILi128EEENSA_21SM90_TMA_STORE_IM2COLES2I_S2K_S2K_EEEvvEEEEvNT_6ParamsE)
        /*0a90*/ 	.short	0x0380
        /*0a92*/ 	.short	0x0900


	//----- nvinfo : EIATTR_SW_WAR
	.align		4
.L_55:
        /*0a94*/ 	.byte	0x04, 0x36
        /*0a96*/ 	.short	(.L_57 - .L_56)
.L_56:
        /*0a98*/ 	.word	0x00000008
.L_57:


//--------------------- .nv.callgraph             --------------------------
	.section	.nv.callgraph,"",@"SHT_CUDA_CALLGRAPH"
	.align	4
	.sectionentsize	8
	.align		4
        /*0000*/ 	.word	0x00000000
	.align		4
        /*0004*/ 	.word	0xffffffff
	.align		4
        /*0008*/ 	.word	index@(_ZN7cutlass13device_kernelINS_4conv6kernel13ConvUniversalINS1_16ConvProblemShapeILNS1_8OperatorE1ELi3EEENS1_10collective14CollectiveConvINS1_47MainloopSm100TmaUmmaWarpSpecializedImplicitGemmILS5_1ELi9ELi3ELi1ELi2EN4cute5tupleIJNSA_1CILi2EEENSC_ILi1EEESE_EEEEENSB_IJNSC_ILi256EEENSC_ILi64EEENSB_IJNSC_ILi32EEEEEEEEENS_10tfloat32_tESM_NSA_8TiledMMAINSA_8MMA_AtomIJNSA_23SM100_MMA_TF32_2x1SM_SSISM_SM_fLi256ELi64ELNSA_4UMMA5MajorE0ELSR_1ELNSQ_7ScaleInE0ELSS_0EEEEEENSA_6LayoutINSB_IJSE_SE_SE_EEENSB_IJNSC_ILi0EEESX_SX_EEEEENSB_IJNSA_10UnderscoreES10_S10_EEEEENS7_6detail27Sm100ImplicitGemmTileTraitsINSA_25SM100_TMA_2SM_LOAD_IM2COLENSA_14ComposedLayoutINSA_7SwizzleILi3ELi4ELi3EEENSA_18smem_ptr_flag_bitsILi32EEENSV_INSB_IJNSC_ILi8EEESJ_EEENSB_IJSJ_SE_EEEEEEEvEENS14_INSA_18SM100_TMA_2SM_LOADENS16_INS17_ILi2ELi5ELi2EEES1A_NSV_INSB_IJSJ_NSC_ILi4EEEEEENSB_IJSE_SJ_EEEEEEEvEEEENS_8epilogue10collective18CollectiveEpilogueINS1Q_23Sm100TmaWarpSpecializedILi4ELi2ELi16ELb1ELb0EEEJNSB_IJNSC_ILi128EEESI_SK_EEENSB_IJNSV_IS1V_SE_EENSV_INSC_ILi16EEESE_EEEEESM_NSB_IJNSB_IJllllEEESE_SX_EEESM_S22_NS1Q_6fusion15FusionCallbacksIS1U_NS23_17LinearCombinationISM_fSM_fLNS_15FloatRoundStyleE2EEES1W_S20_JEEENSA_5SM1004TMEM4LOAD26SM100_TMEM_LOAD_32dp32b16xENSA_20SM90_TMA_LOAD_IM2COLENS16_INS17_ILi2ELi4ELi3EEES1A_NSV_INSB_IJS1B_S1Y_EEENSB_IJS1Y_SE_EEEEEEENSA_39AutoVectorizingCopyWithAssumedAlignmentILi128EEENSA_21SM90_TMA_STORE_IM2COLES2I_S2K_S2K_EEEvvEEEEvNT_6ParamsE)
	.align		4
        /*000c*/ 	.word	index@(__assertfail)
	.align		4
        /*0010*/ 	.word	0x00000000
	.align		4
        /*0014*/ 	.word	0xfffffffe
	.align		4
        /*0018*/ 	.word	0x00000000
	.align		4
        /*001c*/ 	.word	0xfffffffd
	.align		4
        /*0020*/ 	.word	0x00000000
	.align		4
        /*0024*/ 	.word	0xfffffffc


//--------------------- .nv.constant4             --------------------------
	.section	.nv.constant4,"a",@progbits
	.align	8
	.align		8
.nv.constant4:
        /*0000*/ 	.dword	__assertfail
	.align		8
        /*0008*/ 	.dword	__unnamed_1
	.align		8
        /*0010*/ 	.dword	__unnamed_2
	.align		8
        /*0018*/ 	.dword	_ZN39_INTERNAL_533d96ff_4_k_cu_d6909aaa_31984cuda3std3__45__cpo5beginE
	.align		8
        /*0020*/ 	.dword	_ZN39_INTERNAL_533d96ff_4_k_cu_d6909aaa_31984cuda3std3__45__cpo3endE
	.align		8
        /*0028*/ 	.dword	_ZN39_INTERNAL_533d96ff_4_k_cu_d6909aaa_31984cuda3std3__45__cpo6cbeginE
	.align		8
        /*0030*/ 	.dword	_ZN39_INTERNAL_533d96ff_4_k_cu_d6909aaa_31984cuda3std3__45__cpo4cendE
	.align		8
        /*0038*/ 	.dword	_ZN39_INTERNAL_533d96ff_4_k_cu_d6909aaa_31984cuda3std3__441_GLOBAL__N__533d96ff_4_k_cu_d6909aaa_31986ignoreE
	.align		8
        /*0040*/ 	.dword	_ZN39_INTERNAL_533d96ff_4_k_cu_d6909aaa_31984cuda3std3__419piecewise_constructE
	.align		8
        /*0048*/ 	.dword	_ZN39_INTERNAL_533d96ff_4_k_cu_d6909aaa_31984cuda3std3__48in_placeE
	.align		8
        /*0050*/ 	.dword	_ZN39_INTERNAL_533d96ff_4_k_cu_d6909aaa_31984cuda3std6ranges3__45__cpo4swapE
	.align		8
        /*0058*/ 	.dword	_ZN39_INTERNAL_533d96ff_4_k_cu_d6909aaa_31984cuda3std6ranges3__45__cpo9iter_moveE
	.align		8
        /*0060*/ 	.dword	_ZN39_INTERNAL_533d96ff_4_k_cu_d6909aaa_31984cute7productE
	.align		8
        /*0068*/ 	.dword	_ZN39_INTERNAL_533d96ff_4_k_cu_d6909aaa_31984cute1_E
	.align		8
        /*0070*/ 	.dword	$str$27
	.align		8
        /*0078*/ 	.dword	$str$28
	.align		8
        /*0080*/ 	.dword	$str$29
	.align		8
        /*0088*/ 	.dword	$str$30


//--------------------- .text._ZN7cutlass13device_kernelINS_4conv6kernel13ConvUniversalINS1_16ConvProblemShapeILNS1_8OperatorE1ELi3EEENS1_10collective14CollectiveConvINS1_47MainloopSm100TmaUmmaWarpSpecializedImplicitGemmILS5_1ELi9ELi3ELi1ELi2EN4cute5tupleIJNSA_1CILi2EEENSC_ILi1EEESE_EEEEENSB_IJNSC_ILi256EEENSC_ILi64EEENSB_IJNSC_ILi32EEEEEEEEENS_10tfloat32_tESM_NSA_8TiledMMAINSA_8MMA_AtomIJNSA_23SM100_MMA_TF32_2x1SM_SSISM_SM_fLi256ELi64ELNSA_4UMMA5MajorE0ELSR_1ELNSQ_7ScaleInE0ELSS_0EEEEEENSA_6LayoutINSB_IJSE_SE_SE_EEENSB_IJNSC_ILi0EEESX_SX_EEEEENSB_IJNSA_10UnderscoreES10_S10_EEEEENS7_6detail27Sm100ImplicitGemmTileTraitsINSA_25SM100_TMA_2SM_LOAD_IM2COLENSA_14ComposedLayoutINSA_7SwizzleILi3ELi4ELi3EEENSA_18smem_ptr_flag_bitsILi32EEENSV_INSB_IJNSC_ILi8EEESJ_EEENSB_IJSJ_SE_EEEEEEEvEENS14_INSA_18SM100_TMA_2SM_LOADENS16_INS17_ILi2ELi5ELi2EEES1A_NSV_INSB_IJSJ_NSC_ILi4EEEEEENSB_IJSE_SJ_EEEEEEEvEEEENS_8epilogue10collective18CollectiveEpilogueINS1Q_23Sm100TmaWarpSpecializedILi4ELi2ELi16ELb1ELb0EEEJNSB_IJNSC_ILi128EEESI_SK_EEENSB_IJNSV_IS1V_SE_EENSV_INSC_ILi16EEESE_EEEEESM_NSB_IJNSB_IJllllEEESE_SX_EEESM_S22_NS1Q_6fusion15FusionCallbacksIS1U_NS23_17LinearCombinationISM_fSM_fLNS_15FloatRoundStyleE2EEES1W_S20_JEEENSA_5SM1004TMEM4LOAD26SM100_TMEM_LOAD_32dp32b16xENSA_20SM90_TMA_LOAD_IM2COLENS16_INS17_ILi2ELi4ELi3EEES1A_NSV_INSB_IJS1B_S1Y_EEENSB_IJS1Y_SE_EEEEEEENSA_39AutoVectorizingCopyWithAssumedAlignmentILi128EEENSA_21SM90_TMA_STORE_IM2COLES2I_S2K_S2K_EEEvvEEEEvNT_6ParamsE --------------------------
	.section	.text._ZN7cutlass13device_kernelINS_4conv6kernel13ConvUniversalINS1_16ConvProblemShapeILNS1_8OperatorE1ELi3EEENS1_10collective14CollectiveConvINS1_47MainloopSm100TmaUmmaWarpSpecializedImplicitGemmILS5_1ELi9ELi3ELi1ELi2EN4cute5tupleIJNSA_1CILi2EEENSC_ILi1EEESE_EEEEENSB_IJNSC_ILi256EEENSC_ILi64EEENSB_IJNSC_ILi32EEEEEEEEENS_10tfloat32_tESM_NSA_8TiledMMAINSA_8MMA_AtomIJNSA_23SM100_MMA_TF32_2x1SM_SSISM_SM_fLi256ELi64ELNSA_4UMMA5MajorE0ELSR_1ELNSQ_7ScaleInE0ELSS_0EEEEEENSA_6LayoutINSB_IJSE_SE_SE_EEENSB_IJNSC_ILi0EEESX_SX_EEEEENSB_IJNSA_10UnderscoreES10_S10_EEEEENS7_6detail27Sm100ImplicitGemmTileTraitsINSA_25SM100_TMA_2SM_LOAD_IM2COLENSA_14ComposedLayoutINSA_7SwizzleILi3ELi4ELi3EEENSA_18smem_ptr_flag_bitsILi32EEENSV_INSB_IJNSC_ILi8EEESJ_EEENSB_IJSJ_SE_EEEEEEEvEENS14_INSA_18SM100_TMA_2SM_LOADENS16_INS17_ILi2ELi5ELi2EEES1A_NSV_INSB_IJSJ_NSC_ILi4EEEEEENSB_IJSE_SJ_EEEEEEEvEEEENS_8epilogue10collective18CollectiveEpilogueINS1Q_23Sm100TmaWarpSpecializedILi4ELi2ELi16ELb1ELb0EEEJNSB_IJNSC_ILi128EEESI_SK_EEENSB_IJNSV_IS1V_SE_EENSV_INSC_ILi16EEESE_EEEEESM_NSB_IJNSB_IJllllEEESE_SX_EEESM_S22_NS1Q_6fusion15FusionCallbacksIS1U_NS23_17LinearCombinationISM_fSM_fLNS_15FloatRoundStyleE2EEES1W_S20_JEEENSA_5SM1004TMEM4LOAD26SM100_TMEM_LOAD_32dp32b16xENSA_20SM90_TMA_LOAD_IM2COLENS16_INS17_ILi2ELi4ELi3EEES1A_NSV_INSB_IJS1B_S1Y_EEENSB_IJS1Y_SE_EEEEEEENSA_39AutoVectorizingCopyWithAssumedAlignmentILi128EEENSA_21SM90_TMA_STORE_IM2COLES2I_S2K_S2K_EEEvvEEEEvNT_6ParamsE,"ax",@progbits
	.align	128
.text._ZN7cutlass13device_kernelINS_4conv6kernel13ConvUniversalINS1_16ConvProblemShapeILNS1_8OperatorE1ELi3EEENS1_10collective14CollectiveConvINS1_47MainloopSm100TmaUmmaWarpSpecializedImplicitGemmILS5_1ELi9ELi3ELi1ELi2EN4cute5tupleIJNSA_1CILi2EEENSC_ILi1EEESE_EEEEENSB_IJNSC_ILi256EEENSC_ILi64EEENSB_IJNSC_ILi32EEEEEEEEENS_10tfloat32_tESM_NSA_8TiledMMAINSA_8MMA_AtomIJNSA_23SM100_MMA_TF32_2x1SM_SSISM_SM_fLi256ELi64ELNSA_4UMMA5MajorE0ELSR_1ELNSQ_7ScaleInE0ELSS_0EEEEEENSA_6LayoutINSB_IJSE_SE_SE_EEENSB_IJNSC_ILi0EEESX_SX_EEEEENSB_IJNSA_10UnderscoreES10_S10_EEEEENS7_6detail27Sm100ImplicitGemmTileTraitsINSA_25SM100_TMA_2SM_LOAD_IM2COLENSA_14ComposedLayoutINSA_7SwizzleILi3ELi4ELi3EEENSA_18smem_ptr_flag_bitsILi32EEENSV_INSB_IJNSC_ILi8EEESJ_EEENSB_IJSJ_SE_EEEEEEEvEENS14_INSA_18SM100_TMA_2SM_LOADENS16_INS17_ILi2ELi5ELi2EEES1A_NSV_INSB_IJSJ_NSC_ILi4EEEEEENSB_IJSE_SJ_EEEEEEEvEEEENS_8epilogue10collective18CollectiveEpilogueINS1Q_23Sm100TmaWarpSpecializedILi4ELi2ELi16ELb1ELb0EEEJNSB_IJNSC_ILi128EEESI_SK_EEENSB_IJNSV_IS1V_SE_EENSV_INSC_ILi16EEESE_EEEEESM_NSB_IJNSB_IJllllEEESE_SX_EEESM_S22_NS1Q_6fusion15FusionCallbacksIS1U_NS23_17LinearCombinationISM_fSM_fLNS_15FloatRoundStyleE2EEES1W_S20_JEEENSA_5SM1004TMEM4LOAD26SM100_TMEM_LOAD_32dp32b16xENSA_20SM90_TMA_LOAD_IM2COLENS16_INS17_ILi2ELi4ELi3EEES1A_NSV_INSB_IJS1B_S1Y_EEENSB_IJS1Y_SE_EEEEEEENSA_39AutoVectorizingCopyWithAssumedAlignmentILi128EEENSA_21SM90_TMA_STORE_IM2COLES2I_S2K_S2K_EEEvvEEEEvNT_6ParamsE:
        .type           _ZN7cutlass13device_kernelINS_4conv6kernel13ConvUniversalINS1_16ConvProblemShapeILNS1_8OperatorE1ELi3EEENS1_10collective14CollectiveConvINS1_47MainloopSm100TmaUmmaWarpSpecializedImplicitGemmILS5_1ELi9ELi3ELi1ELi2EN4cute5tupleIJNSA_1CILi2EEENSC_ILi1EEESE_EEEEENSB_IJNSC_ILi256EEENSC_ILi64EEENSB_IJNSC_ILi32EEEEEEEEENS_10tfloat32_tESM_NSA_8TiledMMAINSA_8MMA_AtomIJNSA_23SM100_MMA_TF32_2x1SM_SSISM_SM_fLi256ELi64ELNSA_4UMMA5MajorE0ELSR_1ELNSQ_7ScaleInE0ELSS_0EEEEEENSA_6LayoutINSB_IJSE_SE_SE_EEENSB_IJNSC_ILi0EEESX_SX_EEEEENSB_IJNSA_10UnderscoreES10_S10_EEEEENS7_6detail27Sm100ImplicitGemmTileTraitsINSA_25SM100_TMA_2SM_LOAD_IM2COLENSA_14ComposedLayoutINSA_7SwizzleILi3ELi4ELi3EEENSA_18smem_ptr_flag_bitsILi32EEENSV_INSB_IJNSC_ILi8EEESJ_EEENSB_IJSJ_SE_EEEEEEEvEENS14_INSA_18SM100_TMA_2SM_LOADENS16_INS17_ILi2ELi5ELi2EEES1A_NSV_INSB_IJSJ_NSC_ILi4EEEEEENSB_IJSE_SJ_EEEEEEEvEEEENS_8epilogue10collective18CollectiveEpilogueINS1Q_23Sm100TmaWarpSpecializedILi4ELi2ELi16ELb1ELb0EEEJNSB_IJNSC_ILi128EEESI_SK_EEENSB_IJNSV_IS1V_SE_EENSV_INSC_ILi16EEESE_EEEEESM_NSB_IJNSB_IJllllEEESE_SX_EEESM_S22_NS1Q_6fusion15FusionCallbacksIS1U_NS23_17LinearCombinationISM_fSM_fLNS_15FloatRoundStyleE2EEES1W_S20_JEEENSA_5SM1004TMEM4LOAD26SM100_TMEM_LOAD_32dp32b16xENSA_20SM90_TMA_LOAD_IM2COLENS16_INS17_ILi2ELi4ELi3EEES1A_NSV_INSB_IJS1B_S1Y_EEENSB_IJS1Y_SE_EEEEEEENSA_39AutoVectorizingCopyWithAssumedAlignmentILi128EEENSA_21SM90_TMA_STORE_IM2COLES2I_S2K_S2K_EEEvvEEEEvNT_6ParamsE,@function
        .size           _ZN7cutlass13device_kernelINS_4conv6kernel13ConvUniversalINS1_16ConvProblemShapeILNS1_8OperatorE1ELi3EEENS1_10collective14CollectiveConvINS1_47MainloopSm100TmaUmmaWarpSpecializedImplicitGemmILS5_1ELi9ELi3ELi1ELi2EN4cute5tupleIJNSA_1CILi2EEENSC_ILi1EEESE_EEEEENSB_IJNSC_ILi256EEENSC_ILi64EEENSB_IJNSC_ILi32EEEEEEEEENS_10tfloat32_tESM_NSA_8TiledMMAINSA_8MMA_AtomIJNSA_23SM100_MMA_TF32_2x1SM_SSISM_SM_fLi256ELi64ELNSA_4UMMA5MajorE0ELSR_1ELNSQ_7ScaleInE0ELSS_0EEEEEENSA_6LayoutINSB_IJSE_SE_SE_EEENSB_IJNSC_ILi0EEESX_SX_EEEEENSB_IJNSA_10UnderscoreES10_S10_EEEEENS7_6detail27Sm100ImplicitGemmTileTraitsINSA_25SM100_TMA_2SM_LOAD_IM2COLENSA_14ComposedLayoutINSA_7SwizzleILi3ELi4ELi3EEENSA_18smem_ptr_flag_bitsILi32EEENSV_INSB_IJNSC_ILi8EEESJ_EEENSB_IJSJ_SE_EEEEEEEvEENS14_INSA_18SM100_TMA_2SM_LOADENS16_INS17_ILi2ELi5ELi2EEES1A_NSV_INSB_IJSJ_NSC_ILi4EEEEEENSB_IJSE_SJ_EEEEEEEvEEEENS_8epilogue10collective18CollectiveEpilogueINS1Q_23Sm100TmaWarpSpecializedILi4ELi2ELi16ELb1ELb0EEEJNSB_IJNSC_ILi128EEESI_SK_EEENSB_IJNSV_IS1V_SE_EENSV_INSC_ILi16EEESE_EEEEESM_NSB_IJNSB_IJllllEEESE_SX_EEESM_S22_NS1Q_6fusion15FusionCallbacksIS1U_NS23_17LinearCombinationISM_fSM_fLNS_15FloatRoundStyleE2EEES1W_S20_JEEENSA_5SM1004TMEM4LOAD26SM100_TMEM_LOAD_32dp32b16xENSA_20SM90_TMA_LOAD_IM2COLENS16_INS17_ILi2ELi4ELi3EEES1A_NSV_INSB_IJS1B_S1Y_EEENSB_IJS1Y_SE_EEEEEEENSA_39AutoVectorizingCopyWithAssumedAlignmentILi128EEENSA_21SM90_TMA_STORE_IM2COLES2I_S2K_S2K_EEEvvEEEEvNT_6ParamsE,(.L_x_203 - _ZN7cutlass13device_kernelINS_4conv6kernel13ConvUniversalINS1_16ConvProblemShapeILNS1_8OperatorE1ELi3EEENS1_10collective14CollectiveConvINS1_47MainloopSm100TmaUmmaWarpSpecializedImplicitGemmILS5_1ELi9ELi3ELi1ELi2EN4cute5tupleIJNSA_1CILi2EEENSC_ILi1EEESE_EEEEENSB_IJNSC_ILi256EEENSC_ILi64EEENSB_IJNSC_ILi32EEEEEEEEENS_10tfloat32_tESM_NSA_8TiledMMAINSA_8MMA_AtomIJNSA_23SM100_MMA_TF32_2x1SM_SSISM_SM_fLi256ELi64ELNSA_4UMMA5MajorE0ELSR_1ELNSQ_7ScaleInE0ELSS_0EEEEEENSA_6LayoutINSB_IJSE_SE_SE_EEENSB_IJNSC_ILi0EEESX_SX_EEEEENSB_IJNSA_10UnderscoreES10_S10_EEEEENS7_6detail27Sm100ImplicitGemmTileTraitsINSA_25SM100_TMA_2SM_LOAD_IM2COLENSA_14ComposedLayoutINSA_7SwizzleILi3ELi4ELi3EEENSA_18smem_ptr_flag_bitsILi32EEENSV_INSB_IJNSC_ILi8EEESJ_EEENSB_IJSJ_SE_EEEEEEEvEENS14_INSA_18SM100_TMA_2SM_LOADENS16_INS17_ILi2ELi5ELi2EEES1A_NSV_INSB_IJSJ_NSC_ILi4EEEEEENSB_IJSE_SJ_EEEEEEEvEEEENS_8epilogue10collective18CollectiveEpilogueINS1Q_23Sm100TmaWarpSpecializedILi4ELi2ELi16ELb1ELb0EEEJNSB_IJNSC_ILi128EEESI_SK_EEENSB_IJNSV_IS1V_SE_EENSV_INSC_ILi16EEESE_EEEEESM_NSB_IJNSB_IJllllEEESE_SX_EEESM_S22_NS1Q_6fusion15FusionCallbacksIS1U_NS23_17LinearCombinationISM_fSM_fLNS_15FloatRoundStyleE2EEES1W_S20_JEEENSA_5SM1004TMEM4LOAD26SM100_TMEM_LOAD_32dp32b16xENSA_20SM90_TMA_LOAD_IM2COLENS16_INS17_ILi2ELi4ELi3EEES1A_NSV_INSB_IJS1B_S1Y_EEENSB_IJS1Y_SE_EEEEEEENSA_39AutoVectorizingCopyWithAssumedAlignmentILi128EEENSA_21SM90_TMA_STORE_IM2COLES2I_S2K_S2K_EEEvvEEEEvNT_6ParamsE)
        .other          _ZN7cutlass13device_kernelINS_4conv6kernel13ConvUniversalINS1_16ConvProblemShapeILNS1_8OperatorE1ELi3EEENS1_10collective14CollectiveConvINS1_47MainloopSm100TmaUmmaWarpSpecializedImplicitGemmILS5_1ELi9ELi3ELi1ELi2EN4cute5tupleIJNSA_1CILi2EEENSC_ILi1EEESE_EEEEENSB_IJNSC_ILi256EEENSC_ILi64EEENSB_IJNSC_ILi32EEEEEEEEENS_10tfloat32_tESM_NSA_8TiledMMAINSA_8MMA_AtomIJNSA_23SM100_MMA_TF32_2x1SM_SSISM_SM_fLi256ELi64ELNSA_4UMMA5MajorE0ELSR_1ELNSQ_7ScaleInE0ELSS_0EEEEEENSA_6LayoutINSB_IJSE_SE_SE_EEENSB_IJNSC_ILi0EEESX_SX_EEEEENSB_IJNSA_10UnderscoreES10_S10_EEEEENS7_6detail27Sm100ImplicitGemmTileTraitsINSA_25SM100_TMA_2SM_LOAD_IM2COLENSA_14ComposedLayoutINSA_7SwizzleILi3ELi4ELi3EEENSA_18smem_ptr_flag_bitsILi32EEENSV_INSB_IJNSC_ILi8EEESJ_EEENSB_IJSJ_SE_EEEEEEEvEENS14_INSA_18SM100_TMA_2SM_LOADENS16_INS17_ILi2ELi5ELi2EEES1A_NSV_INSB_IJSJ_NSC_ILi4EEEEEENSB_IJSE_SJ_EEEEEEEvEEEENS_8epilogue10collective18CollectiveEpilogueINS1Q_23Sm100TmaWarpSpecializedILi4ELi2ELi16ELb1ELb0EEEJNSB_IJNSC_ILi128EEESI_SK_EEENSB_IJNSV_IS1V_SE_EENSV_INSC_ILi16EEESE_EEEEESM_NSB_IJNSB_IJllllEEESE_SX_EEESM_S22_NS1Q_6fusion15FusionCallbacksIS1U_NS23_17LinearCombinationISM_fSM_fLNS_15FloatRoundStyleE2EEES1W_S20_JEEENSA_5SM1004TMEM4LOAD26SM100_TMEM_LOAD_32dp32b16xENSA_20SM90_TMA_LOAD_IM2COLENS16_INS17_ILi2ELi4ELi3EEES1A_NSV_INSB_IJS1B_S1Y_EEENSB_IJS1Y_SE_EEEEEEENSA_39AutoVectorizingCopyWithAssumedAlignmentILi128EEENSA_21SM90_TMA_STORE_IM2COLES2I_S2K_S2K_EEEvvEEEEvNT_6ParamsE,@"STO_CUDA_ENTRY STV_DEFAULT"
_ZN7cutlass13device_kernelINS_4conv6kernel13ConvUniversalINS1_16ConvProblemShapeILNS1_8OperatorE1ELi3EEENS1_10collective14CollectiveConvINS1_47MainloopSm100TmaUmmaWarpSpecializedImplicitGemmILS5_1ELi9ELi3ELi1ELi2EN4cute5tupleIJNSA_1CILi2EEENSC_ILi1EEESE_EEEEENSB_IJNSC_ILi256EEENSC_ILi64EEENSB_IJNSC_ILi32EEEEEEEEENS_10tfloat32_tESM_NSA_8TiledMMAINSA_8MMA_AtomIJNSA_23SM100_MMA_TF32_2x1SM_SSISM_SM_fLi256ELi64ELNSA_4UMMA5MajorE0ELSR_1ELNSQ_7ScaleInE0ELSS_0EEEEEENSA_6LayoutINSB_IJSE_SE_SE_EEENSB_IJNSC_ILi0EEESX_SX_EEEEENSB_IJNSA_10UnderscoreES10_S10_EEEEENS7_6detail27Sm100ImplicitGemmTileTraitsINSA_25SM100_TMA_2SM_LOAD_IM2COLENSA_14ComposedLayoutINSA_7SwizzleILi3ELi4ELi3EEENSA_18smem_ptr_flag_bitsILi32EEENSV_INSB_IJNSC_ILi8EEESJ_EEENSB_IJSJ_SE_EEEEEEEvEENS14_INSA_18SM100_TMA_2SM_LOADENS16_INS17_ILi2ELi5ELi2EEES1A_NSV_INSB_IJSJ_NSC_ILi4EEEEEENSB_IJSE_SJ_EEEEEEEvEEEENS_8epilogue10collective18CollectiveEpilogueINS1Q_23Sm100TmaWarpSpecializedILi4ELi2ELi16ELb1ELb0EEEJNSB_IJNSC_ILi128EEESI_SK_EEENSB_IJNSV_IS1V_SE_EENSV_INSC_ILi16EEESE_EEEEESM_NSB_IJNSB_IJllllEEESE_SX_EEESM_S22_NS1Q_6fusion15FusionCallbacksIS1U_NS23_17LinearCombinationISM_fSM_fLNS_15FloatRoundStyleE2EEES1W_S20_JEEENSA_5SM1004TMEM4LOAD26SM100_TMEM_LOAD_32dp32b16xENSA_20SM90_TMA_LOAD_IM2COLENS16_INS17_ILi2ELi4ELi3EEES1A_NSV_INSB_IJS1B_S1Y_EEENSB_IJS1Y_SE_EEEEEEENSA_39AutoVectorizingCopyWithAssumedAlignmentILi128EEENSA_21SM90_TMA_STORE_IM2COLES2I_S2K_S2K_EEEvvEEEEvNT_6ParamsE:
[----:B------:R-:W1:Y:S01]  /*0000*/  LDC R1, c[0x0][0x37c] ;  /* 0x0000df00ff017b82 */ /* 0x000e620000000800 */
[----:B------:R-:W2:Y:S01]  /*0010*/  S2R R57, SR_TID.X ;  /* 0x0000000000397919 */ /* 0x000ea20000002100 */
[----:B------:R-:W3:Y:S06]  /*0020*/  LDCU.64 UR8, c[0x0][0x990] ;  /* 0x00013200ff0877ac */ /* 0x000eec0008000a00 */
[----:B------:R-:W4:Y:S01]  /*0030*/  S2UR UR4, SR_CgaCtaId ;  /* 0x00000000000479c3 */ /* 0x000f220000008800 */
[----:B-1----:R-:W-:Y:S01]  /*0040*/  VIADD R1, R1, 0xfffffff8 ;  /* 0xfffffff801017836 */ /* 0x002fe20000000000 */
[----:B------:R-:W-:-:S02]  /*0050*/  PRMT R59, RZ, 0x7610, R59 ;  /* 0x00007610ff3b7816 */ /* 0x000fc4000000003b */
[----:B------:R-:W-:Y:S02]  /*0060*/  ELECT P1, URZ, PT ;  /* 0x0000000000ff782f */ /* 0x000fe40003820000 */
[----:B------:R-:W-:Y:S01]  /*0070*/  R2UR UR49, R1 ;  /* 0x00000000013172ca */ /* 0x000fe200000e0000 */
[----:B---3--:R-:W-:-:S04]  /*0080*/  UISETP.NE.U32.AND UP0, UPT, UR8, URZ, UPT ;  /* 0x000000ff0800728c */ /* 0x008fc8000bf05070 */
[----:B------:R-:W-:Y:S02]  /*0090*/  UISETP.NE.AND.EX UP0, UPT, UR9, URZ, UPT, UP0 ;  /* 0x000000ff0900728c */ /* 0x000fe4000bf05300 */
[----:B----4-:R-:W-:Y:S02]  /*00a0*/  ULOP3.LUT UR38, UR4, 0x1, URZ, 0xc0, !UPT ;  /* 0x0000000104267892 */ /* 0x010fe4000f8ec0ff */
[----:B------:R-:W-:Y:S01]  /*00b0*/  ULOP3.LUT UR37, UR4, 0x1, URZ, 0x3c, !UPT ;  /* 0x0000000104257892 */ /* 0x000fe2000f8e3cff */
[----:B--2---:R-:W-:-:S05]  /*00c0*/  SHF.R.U32.HI R60, RZ, 0x5, R57 ;  /* 0x00000005ff3c7819 */ /* 0x004fca0000011639 */
[----:B------:R-:W1:Y:S02]  /*00d0*/  SHFL.IDX PT, R0, R60, RZ, 0x1f ;  /* 0x00001fff3c007589 */ /* 0x000e6400000e0000 */
[----:B-1----:R-:W-:Y:S01]  /*00e0*/  R2UR UR18, R0 ;  /* 0x00000000001272ca */ /* 0x002fe200000e0000 */
[----:B------:R-:W-:-:S14]  /*00f0*/  BRA.U UP0, `(.L_x_0) ;  /* 0x0000000100307547 */ /* 0x000fdc000b800000 */
[----:B------:R-:W1:Y:S02]  /*0100*/  LDCU.64 UR4, c[0x0][0x988] ;  /* 0x00013100ff0477ac */ /* 0x000e640008000a00 */
[----:B-1----:R-:W-:-:S04]  /*0110*/  UISETP.NE.U32.AND UP0, UPT, UR4, URZ, UPT ;  /* 0x000000ff0400728c */ /* 0x002fc8000bf05070 */
[----:B------:R-:W-:-:S09]  /*0120*/  UISETP.NE.AND.EX UP0, UPT, UR5, URZ, UPT, UP0 ;  /* 0x000000ff0500728c */ /* 0x000fd2000bf05300 */
[----:B------:R-:W-:Y:S05]  /*0130*/  BRA.U !UP0, `(.L_x_1) ;  /* 0x0000000108147547 */ /* 0x000fea000b800000 */
[----:B------:R-:W1:Y:S01]  /*0140*/  LDC.64 R2, c[0x0][0x988] ;  /* 0x00026200ff027b82 */ /* 0x000e620000000a00 */
[----:B------:R-:W1:Y:S02]  /*0150*/  LDCU.64 UR4, c[0x0][0x358] ;  /* 0x00006b00ff0477ac */ /* 0x000e640008000a00 */
[----:B-1----:R1:W5:Y:S01]  /*0160*/  LDG.E R27, desc[UR4][R2.64] ;  /* 0x00000004021b7981 */ /* 0x002362000c1e1900 */
[----:B------:R-:W-:Y:S01]  /*0170*/  HFMA2 R59, -RZ, RZ, 0, 5.9604644775390625e-08 ;  /* 0x00000001ff3b7431 */ /* 0x000fe200000001ff */
[----:B------:R-:W-:Y:S05]  /*0180*/  BRA `(.L_x_0) ;  /* 0x00000000000c7947 */ /* 0x000fea0003800000 */
.L_x_1:
[----:B------:R-:W1:Y:S01]  /*0190*/  LDCU UR4, c[0x0][0x980] ;  /* 0x00013000ff0477ac */ /* 0x000e620008000800 */
[----:B------:R-:W-:Y:S01]  /*01a0*/  HFMA2 R59, -RZ, RZ, 0, 5.9604644775390625e-08 ;  /* 0x00000001ff3b7431 */ /* 0x000fe200000001ff */
[----:B-1----:R-:W-:-:S07]  /*01b0*/  MOV R27, UR4 ;  /* 0x00000004001b7c02 */ /* 0x002fce0008000f00 */
.L_x_0:
[----:B------:R-:W2:Y:S02]  /*01c0*/  LDCU.64 UR4, c[0x0][0x9b0] ;  /* 0x00013600ff0477ac */ /* 0x000ea40008000a00 */
[----:B--2---:R-:W-:-:S04]  /*01d0*/  UISETP.NE.U32.AND UP0, UPT, UR4, URZ, UPT ;  /* 0x000000ff0400728c */ /* 0x004fc8000bf05070 */
[----:B------:R-:W-:-:S09]  /*01e0*/  UISETP.NE.AND.EX UP0, UPT, UR5, URZ, UPT, UP0 ;  /* 0x000000ff0500728c */ /* 0x000fd2000bf05300 */
[----:B------:R-:W-:Y:S05]  /*01f0*/  BRA.U UP0, `(.L_x_2) ;  /* 0x0000000100287547 */ /* 0x000fea000b800000 */
[----:B------:R-:W2:Y:S02]  /*0200*/  LDCU.64 UR4, c[0x0][0x9a8] ;  /* 0x00013500ff0477ac */ /* 0x000ea40008000a00 */
[----:B--2---:R-:W-:-:S04]  /*0210*/  UISETP.NE.U32.AND UP0, UPT, UR4, URZ, UPT ;  /* 0x000000ff0400728c */ /* 0x004fc8000bf05070 */
[----:B------:R-:W-:-:S09]  /*0220*/  UISETP.NE.AND.EX UP0, UPT, UR5, URZ, UPT, UP0 ;  /* 0x000000ff0500728c */ /* 0x000fd2000bf05300 */
[----:B------:R-:W-:Y:S05]  /*0230*/  BRA.U !UP0, `(.L_x_3) ;  /* 0x0000000108107547 */ /* 0x000fea000b800000 */
[----:B------:R-:W2:Y:S01]  /*0240*/  LDC.64 R24, c[0x0][0x9a8] ;  /* 0x00026a00ff187b82 */ /* 0x000ea20000000a00 */
[----:B------:R-:W2:Y:S02]  /*0250*/  LDCU.64 UR4, c[0x0][0x358] ;  /* 0x00006b00ff0477ac */ /* 0x000ea40008000a00 */
[----:B--2---:R2:W5:Y:S01]  /*0260*/  LDG.E R24, desc[UR4][R24.64] ;  /* 0x0000000418187981 */ /* 0x004562000c1e1900 */
[----:B------:R-:W-:Y:S05]  /*0270*/  BRA `(.L_x_2) ;  /* 0x0000000000087947 */ /* 0x000fea0003800000 */
.L_x_3:
[----:B------:R-:W2:Y:S02]  /*0280*/  LDCU UR4, c[0x0][0x9a0] ;  /* 0x00013400ff0477ac */ /* 0x000ea40008000800 */
[----:B--2---:R-:W-:Y:S02]  /*0290*/  MOV R24, UR4 ;  /* 0x0000000400187c02 */ /* 0x004fe40008000f00 */
.L_x_2:
[----:B------:R-:W-:Y:S01]  /*02a0*/  IMAD.U32 R0, RZ, RZ, UR18 ;  /* 0x00000012ff007e24 */ /* 0x000fe2000f8e00ff */
[----:B------:R-:W-:Y:S04]  /*02b0*/  BSSY.RECONVERGENT B0, `(.L_x_4) ;  /* 0x000000c000007945 */ /* 0x000fe80003800200 */
[C---:B------:R-:W-:Y:S02]  /*02c0*/  ISETP.NE.OR P2, PT, R0.reuse, 0x1, !P1 ;  /* 0x000000010000780c */ /* 0x040fe40004f45670 */
[----:B------:R-:W-:-:S11]  /*02d0*/  ISETP.NE.OR P0, PT, R0, 0x3, !P1 ;  /* 0x000000030000780c */ /* 0x000fd60004f05670 */
[----:B------:R-:W-:Y:S05]  /*02e0*/  @P2 BRA `(.L_x_5) ;  /* 0x0000000000202947 */ /* 0x000fea0003800000 */
[----:B------:R-:W3:Y:S02]  /*02f0*/  LDCU.64 UR4, c[0x0][0x348] ;  /* 0x00006900ff0477ac */ /* 0x000ee40008000a00 */
[----:B---3--:R-:W-:Y:S02]  /*0300*/  UIADD3 UR6, UP1, UPT, UR4, 0x80, URZ ;  /* 0x0000008004067890 */ /* 0x008fe4000ff3e0ff */
[----:B------:R-:W-:Y:S02]  /*0310*/  UIADD3 UR4, UP0, UPT, UR4, 0x200, URZ ;  /* 0x0000020004047890 */ /* 0x000fe4000ff1e0ff */
[----:B------:R-:W-:Y:S02]  /*0320*/  UIADD3.X UR7, UPT, UPT, URZ, UR5, URZ, UP1, !UPT ;  /* 0x00000005ff077290 */ /* 0x000fe40008ffe4ff */
[----:B------:R-:W-:-:S07]  /*0330*/  UIADD3.X UR5, UPT, UPT, URZ, UR5, URZ, UP0, !UPT ;  /* 0x00000005ff057290 */ /* 0x000fce00087fe4ff */
[----:B------:R3:W-:Y:S02]  /*0340*/  UTMACCTL.PF [UR6] ;  /* 0x00000000060079b9 */ /* 0x0007e40008040000 */
[----:B------:R3:W-:Y:S02]  /*0350*/  UTMACCTL.PF [UR4] ;  /* 0x00000000040079b9 */ /* 0x0007e40008040000 */
[----:B---3--:R-:W-:Y:S01]  /*0360*/  NOP ;  /* 0x0000000000007918 */ /* 0x008fe20000000000 */
.L_x_5:
[----:B------:R-:W-:Y:S05]  /*0370*/  BSYNC.RECONVERGENT B0 ;  /* 0x0000000000007941 */ /* 0x000fea0003800200 */
.L_x_4:
[----:B------:R-:W-:Y:S04]  /*0380*/  BSSY.RECONVERGENT B0, `(.L_x_6) ;  /* 0x000000a000007945 */ /* 0x000fe80003800200 */
        /* <DEDUP_REMOVED lines=9> */
.L_x_7:
[----:B------:R-:W-:Y:S05]  /*0420*/  BSYNC.RECONVERGENT B0 ;  /* 0x0000000000007941 */ /* 0x000fea0003800200 */
.L_x_6:
[----:B------:R-:W3:Y:S01]  /*0430*/  LDCU.64 UR4, c[0x0][0x988] ;  /* 0x00013100ff0477ac */ /* 0x000ee20008000a00 */
[----:B------:R-:W-:Y:S02]  /*0440*/  UISETP.EQ.U32.AND UP2, UPT, UR8, URZ, UPT ;  /* 0x000000ff0800728c */ /* 0x000fe4000bf42070 */
[----:B------:R-:W-:Y:S02]  /*0450*/  UPLOP3.LUT UP3, UPT, UPT, UPT, UPT, 0x80, 0x8 ;  /* 0x000000000008789c */ /* 0x000fe40003f6f070 */
[----:B---3--:R-:W-:-:S04]  /*0460*/  UISETP.NE.U32.AND UP0, UPT, UR4, URZ, UPT ;  /* 0x000000ff0400728c */ /* 0x008fc8000bf05070 */
[----:B------:R-:W-:-:S04]  /*0470*/  UISETP.NE.AND.EX UP1, UPT, UR5, URZ, UPT, UP0 ;  /* 0x000000ff0500728c */ /* 0x000fc8000bf25300 */
[----:B------:R-:W-:-:S04]  /*0480*/  UISETP.EQ.OR.EX UP4, UPT, UR9, URZ, !UP1, UP2 ;  /* 0x000000ff0900728c */ /* 0x000fc8000cf82720 */
[----:B------:R-:W-:-:S06]  /*0490*/  UP2UR UR4, UPR, URZ, 0x10 ;  /* 0x00000010ff047883 */ /* 0x000fcc0008000000 */
[----:B------:R-:W-:Y:S01]  /*04a0*/  MOV R69, UR4 ;  /* 0x0000000400457c02 */ /* 0x000fe20008000f00 */
[----:B------:R-:W-:Y:S06]  /*04b0*/  BRA.U !UP4, `(.L_x_8) ;  /* 0x000000010c207547 */ /* 0x000fec000b800000 */
[----:B------:R-:W-:Y:S01]  /*04c0*/  UISETP.NE.U32.AND UP2, UPT, UR8, URZ, UPT ;  /* 0x000000ff0800728c */ /* 0x000fe2000bf45070 */
[----:B-----5:R-:W-:Y:S01]  /*04d0*/  FSETP.NEU.AND P0, PT, R27, RZ, PT ;  /* 0x000000ff1b00720b */ /* 0x020fe20003f0d000 */
[----:B------:R-:W-:Y:S02]  /*04e0*/  USEL UR4, URZ, 0xffffffff, UP1 ;  /* 0xffffffffff047887 */ /* 0x000fe40008800000 */
[----:B------:R-:W-:-:S10]  /*04f0*/  UISETP.NE.AND.EX UP2, UPT, UR9, URZ, UPT, UP2 ;  /* 0x000000ff0900728c */ /* 0x000fd4000bf45320 */
[----:B------:R-:W-:Y:S01]  /*0500*/  VOTEU.ANY UP0, P0 ;  /* 0x0000000000ff7886 */ /* 0x000fe20000000100 */
[----:B------:R-:W-:-:S04]  /*0510*/  @!UP2 USEL UR4, URZ, 0xffffffff, UP0 ;  /* 0xffffffffff04a887 */ /* 0x000fc80008000000 */
[----:B------:R-:W-:-:S04]  /*0520*/  ULOP3.LUT UR4, UR4, 0x1, URZ, 0xc0, !UPT ;  /* 0x0000000104047892 */ /* 0x000fc8000f8ec0ff */
[----:B------:R-:W-:-:S11]  /*0530*/  UISETP.NE.U32.AND UP3, UPT, UR4, 0x1, UPT ;  /* 0x000000010400788c */ /* 0x000fd6000bf65070 */
.L_x_8:
[----:B------:R-:W3:Y:S01]  /*0540*/  SHFL.IDX PT, R0, R60, RZ, 0x1f ;  /* 0x00001fff3c007589 */ /* 0x000ee200000e0000 */
[----:B------:R-:W-:Y:S02]  /*0550*/  UISETP.NE.AND UP5, UPT, UR18, 0x2, UPT ;  /* 0x000000021200788c */ /* 0x000fe4000bfa5270 */
[----:B------:R-:W-:Y:S02]  /*0560*/  UISETP.NE.AND UP0, UPT, UR18, 0x2, UPT ;  /* 0x000000021200788c */ /* 0x000fe4000bf05270 */
[----:B------:R-:W-:Y:S02]  /*0570*/  UISETP.NE.OR UP2, UPT, UR38, URZ, UP5 ;  /* 0x000000ff2600728c */ /* 0x000fe4000af45670 */
[----:B------:R-:W-:-:S04]  /*0580*/  USEL UR56, URZ, 0x1, UP0 ;  /* 0x00000001ff387887 */ /* 0x000fc80008000000 */
[----:B------:R-:W-:Y:S02]  /*0590*/  PLOP3.LUT P3, PT, P1, PT, UP2, 0xae, 0xea ;  /* 0x0000000000ea781c */ /* 0x000fe40000f6f52e */
[----:B---3--:R-:W-:-:S13]  /*05a0*/  ISETP.NE.AND P0, PT, R0, RZ, PT ;  /* 0x000000ff0000720c */ /* 0x008fda0003f05270 */
[----:B------:R-:W-:Y:S05]  /*05b0*/  @P0 BRA `(.L_x_9) ;  /* 0x00000000007c0947 */ /* 0x000fea0003800000 */
[----:B------:R-:W-:Y:S01]  /*05c0*/  ELECT P0, URZ, PT ;  /* 0x0000000000ff782f */ /* 0x000fe20003800000 */
[----:B------:R-:W-:-:S12]  /*05d0*/  BSSY.RECONVERGENT B0, `(.L_x_9) ;  /* 0x000001d000007945 */ /* 0x000fd80003800200 */
[----:B------:R-:W-:Y:S05]  /*05e0*/  @!P0 BRA `(.L_x_10) ;  /* 0x00000000006c8947 */ /* 0x000fea0003800000 */
[----:B------:R-:W3:Y:S01]  /*05f0*/  S2UR UR5, SR_CgaCtaId ;  /* 0x00000000000579c3 */ /* 0x000ee20000008800 */
[----:B------:R-:W-:Y:S01]  /*0600*/  UMOV UR4, 0x400 ;  /* 0x0000040000047882 */ /* 0x000fe20000000000 */
[----:B------:R-:W-:Y:S02]  /*0610*/  UMOV UR6, 0x1 ;  /* 0x0000000100067882 */ /* 0x000fe40000000000 */
[----:B------:R-:W-:-:S04]  /*0620*/  UIADD3 UR6, UPT, UPT, -UR6, 0x100000, URZ ;  /* 0x0010000006067890 */ /* 0x000fc8000fffe1ff */
[----:B------:R-:W-:Y:S02]  /*0630*/  USHF.L.U32 UR7, UR6, 0xb, URZ ;  /* 0x0000000b06077899 */ /* 0x000fe400080006ff */
[----:B------:R-:W-:Y:S02]  /*0640*/  USHF.L.U32 UR6, UR6, 0x1, URZ ;  /* 0x0000000106067899 */ /* 0x000fe400080006ff */
[----:B---3--:R-:W-:Y:S01]  /*0650*/  ULEA UR4, UR5, UR4, 0x18 ;  /* 0x0000000405047291 */ /* 0x008fe2000f8ec0ff */
[----:B------:R-:W3:Y:S11]  /*0660*/  FENCE.VIEW.ASYNC.S ;  /* 0x00000000000073c6 */ /* 0x000ef60000000000 */
[----:B---3--:R3:W4:Y:S01]  /*0670*/  SYNCS.EXCH.64 URZ, [UR4], UR6 ;  /* 0x0000000604ff75b2 */ /* 0x0087220008000100 */
[----:B------:R3:W1:Y:S01]  /*0680*/  SYNCS.EXCH.64 URZ, [UR4+0x48], UR6 ;  /* 0x0000480604ff75b2 */ /* 0x0006620008000100 */
        /* <DEDUP_REMOVED lines=15> */
[----:B------:R3:W1:Y:S02]  /*0780*/  SYNCS.EXCH.64 URZ, [UR4+0x88], UR6 ;  /* 0x0000880604ff75b2 */ /* 0x0006640008000100 */
[----:B---3--:R-:W-:Y:S01]  /*0790*/  NOP ;  /* 0x0000000000007918 */ /* 0x008fe20000000000 */
.L_x_10:
[----:B------:R-:W-:Y:S05]  /*07a0*/  BSYNC.RECONVERGENT B0 ;  /* 0x0000000000007941 */ /* 0x000fea0003800200 */
.L_x_9:
[----:B------:R-:W3:Y:S01]  /*07b0*/  SHFL.IDX PT, R0, R60, RZ, 0x1f ;  /* 0x00001fff3c007589 */ /* 0x000ee200000e0000 */
[----:B------:R-:W-:Y:S01]  /*07c0*/  NOP ;  /* 0x0000000000007918 */ /* 0x000fe20000000000 */
[----:B---3--:R-:W-:-:S13]  /*07d0*/  ISETP.NE.AND P0, PT, R0, 0x1, PT ;  /* 0x000000010000780c */ /* 0x008fda0003f05270 */
[----:B------:R-:W-:Y:S05]  /*07e0*/  @P0 BRA `(.L_x_11) ;  /* 0x0000000000580947 */ /* 0x000fea0003800000 */
[----:B------:R-:W3:Y:S01]  /*07f0*/  S2UR UR5, SR_CgaCtaId ;  /* 0x00000000000579c3 */ /* 0x000ee20000008800 */
[----:B------:R-:W-:Y:S01]  /*0800*/  UMOV UR4, 0x400 ;  /* 0x0000040000047882 */ /* 0x000fe20000000000 */
[----:B------:R-:W-:Y:S01]  /*0810*/  UMOV UR8, 0x20 ;  /* 0x0000002000087882 */ /* 0x000fe20000000000 */
[----:B------:R-:W-:Y:S01]  /*0820*/  UMOV UR6, 0x80 ;  /* 0x0000008000067882 */ /* 0x000fe20000000000 */
[----:B------:R-:W-:-:S04]  /*0830*/  UIADD3 UR8, UPT, UPT, -UR8, 0x100000, URZ ;  /* 0x0010000008087890 */ /* 0x000fc8000fffe1ff */
[----:B------:R-:W-:Y:S02]  /*0840*/  USHF.L.U32 UR9, UR8, 0xb, URZ ;  /* 0x0000000b08097899 */ /* 0x000fe400080006ff */
[----:B------:R-:W-:Y:S02]  /*0850*/  USHF.L.U32 UR8, UR8, 0x1, URZ ;  /* 0x0000000108087899 */ /* 0x000fe400080006ff */
[----:B------:R-:W-:-:S04]  /*0860*/  UIADD3 UR6, UPT, UPT, -UR6, 0x100000, URZ ;  /* 0x0010000006067890 */ /* 0x000fc8000fffe1ff */
[----:B------:R-:W-:Y:S02]  /*0870*/  USHF.L.U32 UR7, UR6, 0xb, URZ ;  /* 0x0000000b06077899 */ /* 0x000fe400080006ff */
[----:B------:R-:W-:Y:S01]  /*0880*/  USHF.L.U32 UR6, UR6, 0x1, URZ ;  /* 0x0000000106067899 */ /* 0x000fe200080006ff */
[----:B------:R-:W-:Y:S01]  /*0890*/  ELECT P0, URZ, PT ;  /* 0x0000000000ff782f */ /* 0x000fe20003800000 */
[----:B---3--:R-:W-:Y:S01]  /*08a0*/  ULEA UR4, UR5, UR4, 0x18 ;  /* 0x0000000405047291 */ /* 0x008fe2000f8ec0ff */
[----:B------:R-:W3:Y:S11]  /*08b0*/  FENCE.VIEW.ASYNC.S ;  /* 0x00000000000073c6 */ /* 0x000ef60000000000 */
[----:B---3--:R3:W1:Y:S01]  /*08c0*/  SYNCS.EXCH.64 URZ, [UR4+0x90], UR8 ;  /* 0x0000900804ff75b2 */ /* 0x0086620008000100 */
[----:B------:R3:W1:Y:S01]  /*08d0*/  SYNCS.EXCH.64 URZ, [UR4+0xb0], UR6 ;  /* 0x0000b00604ff75b2 */ /* 0x0006620008000100 */
[----:B------:R3:W1:Y:S01]  /*08e0*/  SYNCS.EXCH.64 URZ, [UR4+0x98], UR8 ;  /* 0x0000980804ff75b2 */ /* 0x0006620008000100 */
[----:B------:R3:W1:Y:S01]  /*08f0*/  SYNCS.EXCH.64 URZ, [UR4+0xb8], UR6 ;  /* 0x0000b80604ff75b2 */ /* 0x0006620008000100 */
[----:B------:R3:W1:Y:S01]  /*0900*/  SYNCS.EXCH.64 URZ, [UR4+0xa0], UR8 ;  /* 0x0000a00804ff75b2 */ /* 0x0006620008000100 */
[----:B------:R3:W1:Y:S01]  /*0910*/  SYNCS.EXCH.64 URZ, [UR4+0xc0], UR6 ;  /* 0x0000c00604ff75b2 */ /* 0x0006620008000100 */
[----:B------:R3:W1:Y:S01]  /*0920*/  SYNCS.EXCH.64 URZ, [UR4+0xa8], UR8 ;  /* 0x0000a80804ff75b2 */ /* 0x0006620008000100 */
[----:B------:R3:W1:Y:S01]  /*0930*/  SYNCS.EXCH.64 URZ, [UR4+0xc8], UR6 ;  /* 0x0000c80604ff75b2 */ /* 0x0006620008000100 */
[----:B------:R-:W-:Y:S01]  /*0940*/  NOP ;  /* 0x0000000000007918 */ /* 0x000fe20000000000 */
.L_x_11:
[----:B------:R-:W2:Y:S01]  /*0950*/  SHFL.IDX PT, R0, R60, RZ, 0x1f ;  /* 0x00001fff3c007589 */ /* 0x000ea200000e0000 */
[----:B------:R-:W-:Y:S01]  /*0960*/  NOP ;  /* 0x0000000000007918 */ /* 0x000fe20000000000 */
[----:B--2---:R-:W-:-:S13]  /*0970*/  ISETP.NE.AND P0, PT, R0, 0x3, PT ;  /* 0x000000030000780c */ /* 0x004fda0003f05270 */
[----:B------:R-:W-:Y:S05]  /*0980*/  @P0 BRA `(.L_x_12) ;  /* 0x0000000000300947 */ /* 0x000fea0003800000 */
[----:B------:R-:W2:Y:S01]  /*0990*/  S2UR UR5, SR_CgaCtaId ;  /* 0x00000000000579c3 */ /* 0x000ea20000008800 */
[----:B---3--:R-:W-:Y:S01]  /*09a0*/  UMOV UR4, 0x400 ;  /* 0x0000040000047882 */ /* 0x008fe20000000000 */
[----:B------:R-:W-:Y:S01]  /*09b0*/  UMOV UR6, 0x20 ;  /* 0x0000002000067882 */ /* 0x000fe20000000000 */
[----:B------:R-:W-:Y:S01]  /*09c0*/  ELECT P0, URZ, PT ;  /* 0x0000000000ff782f */ /* 0x000fe20003800000 */
[----:B------:R-:W-:-:S04]  /*09d0*/  UIADD3 UR6, UPT, UPT, -UR6, 0x100000, URZ ;  /* 0x0010000006067890 */ /* 0x000fc8000fffe1ff */
[----:B------:R-:W-:Y:S02]  /*09e0*/  USHF.L.U32 UR7, UR6, 0xb, URZ ;  /* 0x0000000b06077899 */ /* 0x000fe400080006ff */
[----:B------:R-:W-:Y:S02]  /*09f0*/  USHF.L.U32 UR6, UR6, 0x1, URZ ;  /* 0x0000000106067899 */ /* 0x000fe400080006ff */
[----:B--2---:R-:W-:Y:S01]  /*0a00*/  ULEA UR4, UR5, UR4, 0x18 ;  /* 0x0000000405047291 */ /* 0x004fe2000f8ec0ff */
[----:B------:R-:W2:Y:S11]  /*0a10*/  FENCE.VIEW.ASYNC.S ;  /* 0x00000000000073c6 */ /* 0x000eb60000000000 */
[----:B--2---:R2:W3:Y:S01]  /*0a20*/  SYNCS.EXCH.64 URZ, [UR4+0xd0], UR6 ;  /* 0x0000d00604ff75b2 */ /* 0x0044e20008000100 */
[----:B------:R2:W1:Y:S01]  /*0a30*/  SYNCS.EXCH.64 URZ, [UR4+0xd8], UR6 ;  /* 0x0000d80604ff75b2 */ /* 0x0004620008000100 */
[----:B------:R-:W-:Y:S01]  /*0a40*/  NOP ;  /* 0x0000000000007918 */ /* 0x000fe20000000000 */
.L_x_12:
[----:B------:R-:W4:Y:S01]  /*0a50*/  SHFL.IDX PT, R0, R60, RZ, 0x1f ;  /* 0x00001fff3c007589 */ /* 0x000f2200000e0000 */
[----:B------:R-:W-:Y:S01]  /*0a60*/  NOP ;  /* 0x0000000000007918 */ /* 0x000fe20000000000 */
[----:B----4-:R-:W-:-:S13]  /*0a70*/  ISETP.NE.AND P0, PT, R0, 0x4, PT ;  /* 0x000000040000780c */ /* 0x010fda0003f05270 */
[----:B------:R-:W-:Y:S05]  /*0a80*/  @P0 BRA `(.L_x_13) ;  /* 0x0000000000440947 */ /* 0x000fea0003800000 */
[----:B------:R-:W4:Y:S01]  /*0a90*/  S2UR UR5, SR_CgaCtaId ;  /* 0x00000000000579c3 */ /* 0x000f220000008800 */
[----:B--23--:R-:W-:Y:S01]  /*0aa0*/  UMOV UR4, 0x1e0 ;  /* 0x000001e000047882 */ /* 0x00cfe20000000000 */
[----:B------:R-:W-:Y:S01]  /*0ab0*/  UMOV UR6, 0x400 ;  /* 0x0000040000067882 */ /* 0x000fe20000000000 */
[----:B------:R-:W-:Y:S01]  /*0ac0*/  USEL UR4, UR4, 0x1a0, UP3 ;  /* 0x000001a004047887 */ /* 0x000fe20009800000 */
[----:B------:R-:W-:Y:S01]  /*0ad0*/  UMOV UR8, 0x1 ;  /* 0x0000000100087882 */ /* 0x000fe20000000000 */
[----:B------:R-:W-:Y:S01]  /*0ae0*/  ELECT P0, URZ, PT ;  /* 0x0000000000ff782f */ /* 0x000fe20003800000 */
[----:B------:R-:W-:-:S04]  /*0af0*/  UIADD3 UR8, UPT, UPT, -UR8, 0x100000, URZ ;  /* 0x0010000008087890 */ /* 0x000fc8000fffe1ff */
[----:B------:R-:W-:Y:S02]  /*0b00*/  USHF.L.U32 UR9, UR8, 0xb, URZ ;  /* 0x0000000b08097899 */ /* 0x000fe400080006ff */
[----:B------:R-:W-:Y:S02]  /*0b10*/  USHF.L.U32 UR8, UR8, 0x1, URZ ;  /* 0x0000000108087899 */ /* 0x000fe400080006ff */
[----:B----4-:R-:W-:Y:S02]  /*0b20*/  ULEA UR6, UR5, UR6, 0x18 ;  /* 0x0000000605067291 */ /* 0x010fe4000f8ec0ff */
[----:B------:R-:W-:-:S04]  /*0b30*/  UIADD3 UR4, UPT, UPT, -UR4, 0x100000, URZ ;  /* 0x0010000004047890 */ /* 0x000fc8000fffe1ff */
[----:B------:R-:W-:Y:S02]  /*0b40*/  USHF.L.U32 UR5, UR4, 0xb, URZ ;  /* 0x0000000b04057899 */ /* 0x000fe400080006ff */
[----:B------:R-:W-:Y:S01]  /*0b50*/  USHF.L.U32 UR4, UR4, 0x1, URZ ;  /* 0x0000000104047899 */ /* 0x000fe200080006ff */
[----:B------:R-:W2:Y:S03]  /*0b60*/  FENCE.VIEW.ASYNC.S ;  /* 0x00000000000073c6 */ /* 0x000ea60000000000 */
[----:B--2---:R4:W2:Y:S08]  /*0b70*/  SYNCS.EXCH.64 URZ, [UR6+0xe0], UR8 ;  /* 0x0000e00806ff75b2 */ /* 0x0048b00008000100 */
[----:B------:R4:W3:Y:S02]  /*0b80*/  SYNCS.EXCH.64 URZ, [UR6+0xe8], UR4 ;  /* 0x0000e80406ff75b2 */ /* 0x0008e40008000100 */
[----:B----4-:R-:W-:Y:S01]  /*0b90*/  NOP ;  /* 0x0000000000007918 */ /* 0x010fe20000000000 */
.L_x_13:
[----:B------:R-:W4:Y:S01]  /*0ba0*/  SHFL.IDX PT, R0, R60, RZ, 0x1f ;  /* 0x00001fff3c007589 */ /* 0x000f2200000e0000 */
[----:B------:R-:W-:Y:S01]  /*0bb0*/  ISETP.NE.OR P1, PT, RZ, UR18, !P1 ;  /* 0x00000012ff007c0c */ /* 0x000fe2000cf25670 */
[----:B------:R-:W-:Y:S01]  /*0bc0*/  NOP ;  /* 0x0000000000007918 */ /* 0x000fe20000000000 */
[----:B----4-:R-:W-:-:S13]  /*0bd0*/  ISETP.NE.AND P0, PT, R0, 0x5, PT ;  /* 0x000000050000780c */ /* 0x010fda0003f05270 */
[----:B------:R-:W-:Y:S05]  /*0be0*/  @P0 BRA `(.L_x_14) ;  /* 0x0000000000480947 */ /* 0x000fea0003800000 */
[----:B------:R-:W4:Y:S01]  /*0bf0*/  S2UR UR5, SR_CgaCtaId ;  /* 0x00000000000579c3 */ /* 0x000f220000008800 */
[----:B--23--:R-:W-:Y:S01]  /*0c00*/  UMOV UR4, 0x400 ;  /* 0x0000040000047882 */ /* 0x00cfe20000000000 */
        /* <DEDUP_REMOVED lines=9> */
[----:B----4-:R-:W-:Y:S01]  /*0ca0*/  ULEA UR4, UR5, UR4, 0x18 ;  /* 0x0000000405047291 */ /* 0x010fe2000f8ec0ff */
[----:B------:R-:W2:Y:S11]  /*0cb0*/  FENCE.VIEW.ASYNC.S ;  /* 0x00000000000073c6 */ /* 0x000eb60000000000 */
[----:B--2---:R4:W2:Y:S01]  /*0cc0*/  SYNCS.EXCH.64 URZ, [UR4+0xf0], UR6 ;  /* 0x0000f00604ff75b2 */ /* 0x0048a20008000100 */
[----:B------:R4:W3:Y:S01]  /*0cd0*/  SYNCS.EXCH.64 URZ, [UR4+0x100], UR8 ;  /* 0x0001000804ff75b2 */ /* 0x0008e20008000100 */
[----:B------:R4:W1:Y:S01]  /*0ce0*/  SYNCS.EXCH.64 URZ, [UR4+0xf8], UR6 ;  /* 0x0000f80604ff75b2 */ /* 0x0008620008000100 */
[----:B------:R4:W1:Y:S02]  /*0cf0*/  SYNCS.EXCH.64 URZ, [UR4+0x108], UR8 ;  /* 0x0001080804ff75b2 */ /* 0x0008640008000100 */
[----:B----4-:R-:W-:Y:S01]  /*0d00*/  NOP ;  /* 0x0000000000007918 */ /* 0x010fe20000000000 */
.L_x_14:
[----:B--23--:R-:W2:Y:S01]  /*0d10*/  S2UR UR7, SR_CgaCtaId ;  /* 0x00000000000779c3 */ /* 0x00cea20000008800 */
[----:B------:R-:W-:Y:S01]  /*0d20*/  VOTEU.ALL UP0, P1 ;  /* 0x0000000000ff7886 */ /* 0x000fe20000800000 */
[----:B------:R-:W-:Y:S01]  /*0d30*/  UMOV UR4, 0x20 ;  /* 0x0000002000047882 */ /* 0x000fe20000000000 */
[----:B------:R-:W-:Y:S01]  /*0d40*/  NOP ;  /* 0x0000000000007918 */ /* 0x000fe20000000000 */
[----:B-1----:R-:W-:Y:S01]  /*0d50*/  LOP3.LUT R3, R57, 0x1f, RZ, 0xc0, !PT ;  /* 0x0000001f39037812 */ /* 0x002fe200078ec0ff */
[----:B------:R-:W-:Y:S01]  /*0d60*/  UISETP.NE.AND UP4, UPT, UR18, URZ, UPT ;  /* 0x000000ff1200728c */ /* 0x000fe2000bf85270 */
[----:B------:R-:W-:Y:S01]  /*0d70*/  @!UP0 UMOV UR6, 0x400 ;  /* 0x0000040000068882 */ /* 0x000fe20000000000 */
[----:B------:R-:W-:-:S04]  /*0d80*/  @!UP0 UIADD3 UR4, UPT, UPT, -UR4, 0x100000, URZ ;  /* 0x0010000004048890 */ /* 0x000fc8000fffe1ff */
[----:B------:R-:W-:Y:S02]  /*0d90*/  @!UP0 USHF.L.U32 UR5, UR4, 0xb, URZ ;  /* 0x0000000b04058899 */ /* 0x000fe400080006ff */
[----:B------:R-:W-:Y:S02]  /*0da0*/  @!UP0 USHF.L.U32 UR4, UR4, 0x1, URZ ;  /* 0x0000000104048899 */ /* 0x000fe400080006ff */
[----:B--2---:R-:W-:Y:S01]  /*0db0*/  @!UP0 ULEA UR6, UR7, UR6, 0x18 ;  /* 0x0000000607068291 */ /* 0x004fe2000f8ec0ff */
[----:B------:R-:W1:Y:S01]  /*0dc0*/  LDCU UR7, c[0x0][0x36c] ;  /* 0x00006d80ff0777ac */ /* 0x000e620008000800 */
[----:B------:R-:W-:Y:S01]  /*0dd0*/  VOTEU.ALL UP0, P1 ;  /* 0x0000000000ff7886 */ /* 0x000fe20000800000 */
[----:B------:R-:W2:Y:S09]  /*0de0*/  FENCE.VIEW.ASYNC.S ;  /* 0x00000000000073c6 */ /* 0x000eb20000000000 */
[----:B--2---:R2:W3:Y:S01]  /*0df0*/  @!UP0 SYNCS.EXCH.64 URZ, [UR6+0x110], UR4 ;  /* 0x0001100406ff85b2 */ /* 0x0044e20008000100 */
[----:B-1----:R-:W-:-:S09]  /*0e00*/  UISETP.EQ.U32.AND UP6, UPT, UR7, 0x1, UPT ;  /* 0x000000010700788c */ /* 0x002fd2000bfc2070 */
[----:B--2---:R-:W-:Y:S05]  /*0e10*/  BRA.U !UP6, `(.L_x_15) ;  /* 0x000000010e087547 */ /* 0x004fea000b800000 */
[----:B---3--:R-:W-:Y:S01]  /*0e20*/  UCGABAR_ARV ;  /* 0x00000000000079c7 */ /* 0x008fe20008000000 */
[----:B------:R-:W-:Y:S05]  /*0e30*/  BRA `(.L_x_16) ;  /* 0x0000000000047947 */ /* 0x000fea0003800000 */
.L_x_15:
[----:B---3--:R-:W-:Y:S01]  /*0e40*/  NOP ;  /* 0x0000000000007918 */ /* 0x008fe20000000000 */
.L_x_16:
[----:B------:R-:W1:Y:S01]  /*0e50*/  S2UR UR21, SR_CTAID.X ;  /* 0x00000000001579c3 */ /* 0x000e620000002500 */
[----:B------:R-:W-:-:S05]  /*0e60*/  CS2R.32 R68, SR_CgaSize ;  /* 0x0000000000447805 */ /* 0x000fca0000008a00 */
[----:B------:R-:W-:-:S05]  /*0e70*/  IMAD R68, R68, -0xa0, RZ ;  /* 0xffffff6044447824 */ /* 0x000fca00078e02ff */
[----:B------:R-:W-:-:S14]  /*0e80*/  R2UR UR5, R68 ;  /* 0x00000000440572ca */ /* 0x000fdc00000e0000 */
[----:B------:R-:W2:Y:S01]  /*0e90*/  LDCU UR5, c[0x0][UR5+0x2b0] ;  /* 0x00005600050577ac */ /* 0x000ea20008000800 */
[----:B------:R-:W-:-:S05]  /*0ea0*/  CS2R.32 R68, SR_CgaSize ;  /* 0x0000000000447805 */ /* 0x000fca0000008a00 */
[----:B------:R-:W-:-:S05]  /*0eb0*/  IMAD R68, R68, -0xa0, RZ ;  /* 0xffffff6044447824 */ /* 0x000fca00078e02ff */
[----:B------:R-:W-:-:S14]  /*0ec0*/  R2UR UR4, R68 ;  /* 0x00000000440472ca */ /* 0x000fdc00000e0000 */
[----:B------:R-:W3:Y:S01]  /*0ed0*/  LDCU UR4, c[0x0][UR4+0x2b4] ;  /* 0x00005680040477ac */ /* 0x000ee20008000800 */
[----:B------:R-:W4:Y:S01]  /*0ee0*/  S2UR UR24, SR_CTAID.Y ;  /* 0x00000000001879c3 */ /* 0x000f220000002600 */
[----:B------:R-:W-:-:S05]  /*0ef0*/  CS2R.32 R68, SR_CgaSize ;  /* 0x0000000000447805 */ /* 0x000fca0000008a00 */
[----:B------:R-:W-:-:S05]  /*0f00*/  IMAD R68, R68, -0xa0, RZ ;  /* 0xffffff6044447824 */ /* 0x000fca00078e02ff */
[----:B------:R-:W-:-:S14]  /*0f10*/  R2UR UR7, R68 ;  /* 0x00000000440772ca */ /* 0x000fdc00000e0000 */
[----:B------:R-:W3:Y:S01]  /*0f20*/  LDCU UR7, c[0x0][UR7+0x2a0] ;  /* 0x00005400070777ac */ /* 0x000ee20008000800 */
[----:B------:R-:W-:-:S05]  /*0f30*/  CS2R.32 R68, SR_CgaSize ;  /* 0x0000000000447805 */ /* 0x000fca0000008a00 */
[----:B------:R-:W-:-:S05]  /*0f40*/  IMAD R68, R68, -0xa0, RZ ;  /* 0xffffff6044447824 */ /* 0x000fca00078e02ff */
[----:B------:R-:W-:-:S14]  /*0f50*/  R2UR UR8, R68 ;  /* 0x00000000440872ca */ /* 0x000fdc00000e0000 */
[----:B------:R-:W3:Y:S01]  /*0f60*/  LDCU UR8, c[0x0][UR8+0x2a4] ;  /* 0x00005480080877ac */ /* 0x000ee20008000800 */
[----:B------:R-:W3:Y:S01]  /*0f70*/  LDCU UR19, c[0x0][0xc24] ;  /* 0x00018480ff1377ac */ /* 0x000ee20008000800 */
[----:B------:R-:W3:Y:S01]  /*0f80*/  LDCU UR39, c[0x0][0xc24] ;  /* 0x00018480ff2777ac */ /* 0x000ee20008000800 */
[----:B-1----:R-:W-:Y:S01]  /*0f90*/  I2FP.F32.U32 R2, UR21 ;  /* 0x0000001500027c45 */ /* 0x002fe20008201000 */
[----:B------:R-:W1:Y:S04]  /*0fa0*/  LDCU UR23, c[0x0][0xc30] ;  /* 0x00018600ff1777ac */ /* 0x000e680008000800 */
[----:B--2---:R-:W-:Y:S01]  /*0fb0*/  FMUL R2, R2, UR5 ;  /* 0x0000000502027c20 */ /* 0x004fe20008400000 */
[----:B----4-:R-:W-:-:S05]  /*0fc0*/  I2FP.F32.U32 R0, UR24 ;  /* 0x0000001800007c45 */ /* 0x010fca0008201000 */
[----:B------:R-:W2:Y:S01]  /*0fd0*/  F2I.U32.TRUNC.NTZ R2, R2 ;  /* 0x0000000200027305 */ /* 0x000ea2000020f000 */
[----:B---3--:R-:W-:-:S07]  /*0fe0*/  FMUL R0, R0, UR4 ;  /* 0x0000000400007c20 */ /* 0x008fce0008400000 */
[----:B------:R-:W3:Y:S01]  /*0ff0*/  F2I.U32.TRUNC.NTZ R0, R0 ;  /* 0x0000000000007305 */ /* 0x000ee2000020f000 */
[----:B--2---:R-:W-:Y:S02]  /*1000*/  R2UR UR4, R2 ;  /* 0x00000000020472ca */ /* 0x004fe400000e0000 */
[----:B------:R-:W-:Y:S02]  /*1010*/  PRMT R2, RZ, 0x7610, R2 ;  /* 0x00007610ff027816 */ /* 0x000fe40000000002 */
[----:B---3--:R-:W-:Y:S02]  /*1020*/  R2UR UR6, R0 ;  /* 0x00000000000672ca */ /* 0x008fe400000e0000 */
[----:B------:R-:W-:-:S07]  /*1030*/  PRMT R0, RZ, 0x7610, R0 ;  /* 0x00007610ff007816 */ /* 0x000fce0000000000 */
[----:B------:R-:W-:-:S04]  /*1040*/  UIADD3 UR5, UPT, UPT, -UR4, URZ, URZ ;  /* 0x000000ff04057290 */ /* 0x000fc8000fffe1ff */
[----:B------:R-:W-:Y:S02]  /*1050*/  UIMAD UR5, UR7, UR5, UR21 ;  /* 0x00000005070572a4 */ /* 0x000fe4000f8e0215 */
[----:B------:R-:W-:-:S04]  /*1060*/  UIADD3 UR4, UPT, UPT, -UR6, URZ, URZ ;  /* 0x000000ff06047290 */ /* 0x000fc8000fffe1ff */
[----:B------:R-:W-:Y:S01]  /*1070*/  IMAD.U32 R68, RZ, RZ, UR5 ;  /* 0x00000005ff447e24 */ /* 0x000fe2000f8e00ff */
[----:B------:R-:W-:-:S06]  /*1080*/  UIMAD UR4, UR8, UR4, UR24 ;  /* 0x00000004080472a4 */ /* 0x000fcc000f8e0218 */
[----:B------:R-:W-:Y:S01]  /*1090*/  IMAD.U32 R67, RZ, RZ, UR4 ;  /* 0x00000004ff437e24 */ /* 0x000fe2000f8e00ff */
[----:B-1----:R-:W-:Y:S06]  /*10a0*/  BRA.U UP4, `(.L_x_17) ;  /* 0x0000000104307547 */ /* 0x002fec000b800000 */
[----:B------:R-:W-:Y:S01]  /*10b0*/  R2UR UR5, R67 ;  /* 0x00000000430572ca */ /* 0x000fe200000e0000 */
[----:B------:R-:W-:Y:S01]  /*10c0*/  UMOV UR7, 0x3 ;  /* 0x0000000300077882 */ /* 0x000fe20000000000 */
[----:B------:R-:W-:-:S11]  /*10d0*/  R2UR UR4, R68 ;  /* 0x00000000440472ca */ /* 0x000fd600000e0000 */
[----:B------:R-:W-:-:S04]  /*10e0*/  UISETP.NE.AND UP0, UPT, UR5, URZ, UPT ;  /* 0x000000ff0500728c */ /* 0x000fc8000bf05270 */
[----:B------:R-:W-:Y:S02]  /*10f0*/  UISETP.LT.U32.OR UP0, UPT, UR4, 0x2, !UP0 ;  /* 0x000000020400788c */ /* 0x000fe4000c701470 */
[----:B------:R-:W-:Y:S02]  /*1100*/  ULOP3.LUT UR4, UR4, 0xfffffffe, URZ, 0xc0, !UPT ;  /* 0xfffffffe04047892 */ /* 0x000fe4000f8ec0ff */
[----:B------:R-:W-:Y:S02]  /*1110*/  USEL UR6, URZ, 0x1, !UP0 ;  /* 0x00000001ff067887 */ /* 0x000fe4000c000000 */
[----:B------:R-:W-:Y:S02]  /*1120*/  USEL UR5, URZ, 0x2, !UP0 ;  /* 0x00000002ff057887 */ /* 0x000fe4000c000000 */
[----:B------:R-:W-:Y:S02]  /*1130*/  USHF.L.U32 UR4, UR7, UR4, URZ ;  /* 0x0000000407047299 */ /* 0x000fe400080006ff */
[----:B------:R-:W-:-:S04]  /*1140*/  UIADD3 UR5, UPT, UPT, UR6, UR5, URZ ;  /* 0x0000000506057290 */ /* 0x000fc8000fffe0ff */
[----:B------:R-:W-:Y:S02]  /*1150*/  IMAD.U32 R0, RZ, RZ, UR4 ;  /* 0x00000004ff007e24 */ /* 0x000fe4000f8e00ff */
[----:B------:R-:W-:-:S07]  /*1160*/  IMAD.U32 R2, RZ, RZ, UR5 ;  /* 0x00000005ff027e24 */ /* 0x000fce000f8e00ff */
.L_x_17:
[----:B------:R-:W1:Y:S01]  /*1170*/  S2UR UR53, SR_CTAID.Z ;  /* 0x00000000003579c3 */ /* 0x000e620000002700 */
[----:B------:R-:W-:Y:S01]  /*1180*/  UISETP.GE.AND UP0, UPT, UR19, 0x1, UPT ;  /* 0x000000011300788c */ /* 0x000fe2000bf06270 */
[----:B------:R-:W-:-:S08]  /*1190*/  UMOV UR52, UR21 ;  /* 0x0000001500347c82 */ /* 0x000fd00008000000 */
[----:B------:R-:W-:Y:S05]  /*11a0*/  BRA.U !UP0, `(.L_x_18) ;  /* 0x0000000108d47547 */ /* 0x000fea000b800000 */
[----:B------:R-:W2:Y:S01]  /*11b0*/  LDCU.128 UR12, c[0x0][0xc10] ;  /* 0x00018200ff0c77ac */ /* 0x000ea20008000c00 */
[----:B------:R-:W3:Y:S01]  /*11c0*/  LDCU UR20, c[0x0][0xc0c] ;  /* 0x00018180ff1477ac */ /* 0x000ee20008000800 */
[----:B------:R-:W4:Y:S01]  /*11d0*/  LDCU UR6, c[0x0][0x370] ;  /* 0x00006e00ff0677ac */ /* 0x000f220008000800 */
[----:B------:R-:W1:Y:S01]  /*11e0*/  LDCU UR7, c[0x0][0x374] ;  /* 0x00006e80ff0777ac */ /* 0x000e620008000800 */
[----:B------:R-:W1:Y:S01]  /*11f0*/  LDCU UR22, c[0x0][0xc20] ;  /* 0x00018400ff1677ac */ /* 0x000e620008000800 */
[----:B--2---:R-:W-:Y:S02]  /*1200*/  UIMAD.WIDE.U32 UR4, UR21, UR12, URZ ;  /* 0x0000000c150472a5 */ /* 0x004fe4000f8e00ff */
[----:B---3--:R-:W-:Y:S01]  /*1210*/  UISETP.NE.AND UP0, UPT, UR20, 0x1, UPT ;  /* 0x000000011400788c */ /* 0x008fe2000bf05270 */
[----:B------:R-:W2:Y:S01]  /*1220*/  LDCU.64 UR8, c[0x0][0xc28] ;  /* 0x00018500ff0877ac */ /* 0x000ea20008000a00 */
[----:B----4-:R-:W-:-:S03]  /*1230*/  UIMAD.WIDE.U32 UR10, UR6, UR12, URZ ;  /* 0x0000000c060a72a5 */ /* 0x010fc6000f8e00ff */
[----:B------:R-:W-:Y:S01]  /*1240*/  UMOV UR4, UR5 ;  /* 0x0000000500047c82 */ /* 0x000fe20008000000 */
[----:B------:R-:W-:Y:S02]  /*1250*/  UISETP.NE.AND UP2, UPT, UR19, 0x1, UPT ;  /* 0x000000011300788c */ /* 0x000fe4000bf45270 */
[----:B------:R-:W-:Y:S01]  /*1260*/  USHF.R.U32.HI UR4, URZ, UR13, UR4 ;  /* 0x0000000dff047299 */ /* 0x000fe20008011604 */
[----:B------:R-:W-:Y:S01]  /*1270*/  UMOV UR10, UR11 ;  /* 0x0000000b000a7c82 */ /* 0x000fe20008000000 */
[----:B------:R-:W-:Y:S02]  /*1280*/  UIMAD.WIDE.U32 UR16, UR24, UR15, URZ ;  /* 0x0000000f181072a5 */ /* 0x000fe4000f8e00ff */
[----:B------:R-:W-:Y:S02]  /*1290*/  USEL UR5, UR21, UR4, !UP0 ;  /* 0x0000000415057287 */ /* 0x000fe4000c000000 */
[----:B------:R-:W-:Y:S02]  /*12a0*/  @UP0 USHF.R.U32.HI UR6, URZ, UR13, UR10 ;  /* 0x0000000dff060299 */ /* 0x000fe4000801160a */
[----:B------:R-:W-:-:S02]  /*12b0*/  UISETP.NE.AND UP0, UPT, UR14, 0x1, UPT ;  /* 0x000000010e00788c */ /* 0x000fc4000bf05270 */
[----:B-1----:R-:W-:Y:S02]  /*12c0*/  UIMAD.WIDE.U32 UR10, UR7, UR15, URZ ;  /* 0x0000000f070a72a5 */ /* 0x002fe4000f8e00ff */
[----:B--2---:R-:W-:Y:S01]  /*12d0*/  UIMAD.WIDE.U32 UR12, UR6, UR8, URZ ;  /* 0x00000008060c72a5 */ /* 0x004fe2000f8e00ff */
[----:B------:R-:W-:Y:S01]  /*12e0*/  UMOV UR4, UR17 ;  /* 0x0000001100047c82 */ /* 0x000fe20008000000 */
[----:B------:R-:W-:-:S03]  /*12f0*/  UIADD3 UR52, UPT, UPT, -UR5, URZ, URZ ;  /* 0x000000ff05347290 */ /* 0x000fc6000fffe1ff */
[----:B------:R-:W-:Y:S01]  /*1300*/  UMOV UR10, UR11 ;  /* 0x0000000b000a7c82 */ /* 0x000fe20008000000 */
[----:B------:R-:W-:Y:S02]  /*1310*/  USHF.R.U32.HI UR4, URZ, UR22, UR4 ;  /* 0x00000016ff047299 */ /* 0x000fe40008011604 */
[----:B------:R-:W-:Y:S01]  /*1320*/  @UP0 USHF.R.U32.HI UR7, URZ, UR22, UR10 ;  /* 0x00000016ff070299 */ /* 0x000fe2000801160a */
[----:B------:R-:W-:Y:S01]  /*1330*/  UMOV UR12, UR13 ;  /* 0x0000000d000c7c82 */ /* 0x000fe20008000000 */
[----:B------:R-:W-:Y:S02]  /*1340*/  USEL UR4, UR24, UR4, !UP0 ;  /* 0x0000000418047287 */ /* 0x000fe4000c000000 */
[----:B------:R-:W-:Y:S02]  /*1350*/  UIMAD.WIDE.U32 UR10, UR7, UR8, URZ ;  /* 0x00000008070a72a5 */ /* 0x000fe4000f8e00ff */
[----:B------:R-:W-:Y:S02]  /*1360*/  @UP2 USHF.R.U32.HI UR6, URZ, UR9, UR12 ;  /* 0x00000009ff062299 */ /* 0x000fe4000801160c */
[----:B------:R-:W-:-:S02]  /*1370*/  UIMAD.WIDE.U32 UR12, UR4, UR8, URZ ;  /* 0x00000008040c72a5 */ /* 0x000fc4000f8e00ff */
[----:B------:R-:W-:Y:S01]  /*1380*/  UIMAD UR52, UR20, UR52, UR21 ;  /* 0x00000034143472a4 */ /* 0x000fe2000f8e0215 */
[----:B------:R-:W-:Y:S02]  /*1390*/  UMOV UR10, UR11 ;  /* 0x0000000b000a7c82 */ /* 0x000fe40008000000 */
[----:B------:R-:W-:Y:S02]  /*13a0*/  @UP2 USHF.R.U32.HI UR7, URZ, UR9, UR10 ;  /* 0x00000009ff072299 */ /* 0x000fe4000801160a */
[----:B------:R-:W-:Y:S02]  /*13b0*/  UIMAD UR10, UR6, UR19, URZ ;  /* 0x00000013060a72a4 */ /* 0x000fe4000f8e02ff */
[----:B------:R-:W-:-:S04]  /*13c0*/  UIMAD UR7, UR7, UR19, URZ ;  /* 0x00000013070772a4 */ /* 0x000fc8000f8e02ff */
[----:B------:R-:W-:-:S03]  /*13d0*/  UISETP.GE.AND UP0, UPT, UR4, UR7, UPT ;  /* 0x000000070400728c */ /* 0x000fc6000bf06270 */
[----:B------:R-:W-:Y:S01]  /*13e0*/  UMOV UR7, UR13 ;  /* 0x0000000d00077c82 */ /* 0x000fe20008000000 */
[----:B------:R-:W-:Y:S02]  /*13f0*/  UISETP.GE.OR UP0, UPT, UR5, UR10, UP0 ;  /* 0x0000000a0500728c */ /* 0x000fe40008706670 */
[----:B------:R-:W-:Y:S02]  /*1400*/  UIMAD.WIDE.U32 UR10, UR5, UR8, URZ ;  /* 0x00000008050a72a5 */ /* 0x000fe4000f8e00ff */
[----:B------:R-:W-:Y:S02]  /*1410*/  USHF.R.U32.HI UR7, URZ, UR9, UR7 ;  /* 0x00000009ff077299 */ /* 0x000fe40008011607 */
[----:B------:R-:W-:Y:S02]  /*1420*/  UIADD3 UR10, UPT, UPT, -UR4, URZ, URZ ;  /* 0x000000ff040a7290 */ /* 0x000fe4000fffe1ff */
[----:B------:R-:W-:Y:S02]  /*1430*/  USEL UR7, UR4, UR7, !UP2 ;  /* 0x0000000704077287 */ /* 0x000fe4000d000000 */
[----:B------:R-:W-:Y:S01]  /*1440*/  UIMAD UR10, UR14, UR10, UR24 ;  /* 0x0000000a0e0a72a4 */ /* 0x000fe2000f8e0218 */
[----:B------:R-:W-:-:S02]  /*1450*/  @!UP0 UMOV UR8, UR11 ;  /* 0x0000000b00088c82 */ /* 0x000fc40008000000 */
[----:B------:R-:W-:Y:S02]  /*1460*/  @!UP0 USHF.R.U32.HI UR8, URZ, UR9, UR8 ;  /* 0x00000009ff088299 */ /* 0x000fe40008011608 */
[----:B------:R-:W-:Y:S02]  /*1470*/  UIADD3 UR9, UPT, UPT, -UR7, URZ, URZ ;  /* 0x000000ff07097290 */ /* 0x000fe4000fffe1ff */
[----:B------:R-:W-:Y:S02]  /*1480*/  @!UP0 USEL UR8, UR5, UR8, !UP2 ;  /* 0x0000000805088287 */ /* 0x000fe4000d000000 */
[----:B------:R-:W-:Y:S02]  /*1490*/  UIMAD UR9, UR19, UR9, UR4 ;  /* 0x00000009130972a4 */ /* 0x000fe4000f8e0204 */
[----:B------:R-:W-:Y:S02]  /*14a0*/  @!UP0 UIADD3 UR7, UPT, UPT, UR7, -UR8, URZ ;  /* 0x8000000807078290 */ /* 0x000fe4000fffe0ff */
[----:B------:R-:W-:-:S02]  /*14b0*/  @!UP0 UIMAD UR6, UR9, UR6, UR8 ;  /* 0x00000006090682a4 */ /* 0x000fc4000f8e0208 */
[----:B------:R-:W-:-:S04]  /*14c0*/  @!UP0 UIMAD UR4, UR7, UR19, UR5 ;  /* 0x00000013070482a4 */ /* 0x000fc8000f8e0205 */
[----:B------:R-:W-:Y:S01]  /*14d0*/  UIMAD UR24, UR4, UR14, UR10 ;  /* 0x0000000e041872a4 */ /* 0x000fe2000f8e020a */
[----:B------:R-:W-:Y:S02]  /*14e0*/  @!UP0 UMOV UR5, UR6 ;  /* 0x0000000600058c82 */ /* 0x000fe40008000000 */
[----:B------:R-:W-:-:S12]  /*14f0*/  UIMAD UR52, UR5, UR20, UR52 ;  /* 0x00000014053472a4 */ /* 0x000fd8000f8e0234 */
.L_x_18:
[----:B------:R-:W-:-:S09]  /*1500*/  UISETP.NE.AND UP0, UPT, UR23, 0x1, UPT ;  /* 0x000000011700788c */ /* 0x000fd2000bf05270 */
[----:B------:R-:W-:Y:S05]  /*1510*/  BRA.U UP0, `(.L_x_19) ;  /* 0x0000000100407547 */ /* 0x000fea000b800000 */
[----:B------:R-:W2:Y:S01]  /*1520*/  LDCU.128 UR8, c[0x0][0xc10] ;  /* 0x00018200ff0877ac */ /* 0x000ea20008000c00 */
[----:B------:R-:W3:Y:S01]  /*1530*/  LDCU UR12, c[0x0][0xc0c] ;  /* 0x00018180ff0c77ac */ /* 0x000ee20008000800 */
[----:B------:R-:W4:Y:S01]  /*1540*/  LDCU UR13, c[0x0][0xc20] ;  /* 0x00018400ff0d77ac */ /* 0x000f220008000800 */
[----:B--2---:R-:W-:Y:S02]  /*1550*/  UIMAD.WIDE.U32 UR4, UR52, UR8, URZ ;  /* 0x00000008340472a5 */ /* 0x004fe4000f8e00ff */
[----:B------:R-:W-:Y:S02]  /*1560*/  UIMAD.WIDE.U32 UR6, UR24, UR11, URZ ;  /* 0x0000000b180672a5 */ /* 0x000fe4000f8e00ff */
[----:B---3--:R-:W-:Y:S02]  /*1570*/  UISETP.NE.AND UP0, UPT, UR12, 0x1, UPT ;  /* 0x000000010c00788c */ /* 0x008fe4000bf05270 */
[----:B------:R-:W-:-:S03]  /*1580*/  USHF.R.U32.HI UR5, URZ, UR9, UR5 ;  /* 0x00000009ff057299 */ /* 0x000fc60008011605 */
[----:B------:R-:W-:Y:S01]  /*1590*/  UMOV UR4, UR7 ;  /* 0x0000000700047c82 */ /* 0x000fe20008000000 */
[----:B------:R-:W-:Y:S02]  /*15a0*/  USEL UR5, UR52, UR5, !UP0 ;  /* 0x0000000534057287 */ /* 0x000fe4000c000000 */
[----:B------:R-:W-:Y:S02]  /*15b0*/  UISETP.NE.AND UP0, UPT, UR10, 0x1, UPT ;  /* 0x000000010a00788c */ /* 0x000fe4000bf05270 */
[----:B----4-:R-:W-:-:S04]  /*15c0*/  USHF.R.U32.HI UR4, URZ, UR13, UR4 ;  /* 0x0000000dff047299 */ /* 0x010fc80008011604 */
[----:B------:R-:W-:-:S04]  /*15d0*/  USEL UR4, UR24, UR4, !UP0 ;  /* 0x0000000418047287 */ /* 0x000fc8000c000000 */
[----:B------:R-:W-:Y:S02]  /*15e0*/  UIADD3 UR6, UPT, UPT, -UR4, UR5, URZ ;  /* 0x0000000504067290 */ /* 0x000fe4000fffe1ff */
[----:B------:R-:W-:Y:S02]  /*15f0*/  UIADD3 UR4, UPT, UPT, UR4, -UR5, URZ ;  /* 0x8000000504047290 */ /* 0x000fe4000fffe0ff */
[----:B------:R-:W-:Y:S02]  /*1600*/  UIMAD UR24, UR6, UR10, UR24 ;  /* 0x0000000a061872a4 */ /* 0x000fe4000f8e0218 */
[----:B------:R-:W-:-:S12]  /*1610*/  UIMAD UR52, UR4, UR12, UR52 ;  /* 0x0000000c043472a4 */ /* 0x000fd8000f8e0234 */
.L_x_19:
[----:B------:R-:W-:Y:S05]  /*1620*/  BRA.U !UP6, `(.L_x_20) ;  /* 0x000000010e0c7547 */ /* 0x000fea000b800000 */
[----:B------:R-:W-:Y:S01]  /*1630*/  UCGABAR_WAIT ;  /* 0x0000000000007dc7 */ /* 0x000fe20008000000 */
[----:B------:R-:W-:Y:S01]  /*1640*/  CCTL.IVALL ;  /* 0x00000000ff00798f */ /* 0x000fe20002000000 */
[----:B------:R-:W-:Y:S05]  /*1650*/  BRA `(.L_x_21) ;  /* 0x0000000000047947 */ /* 0x000fea0003800000 */
.L_x_20:
[----:B------:R-:W-:Y:S06]  /*1660*/  BAR.SYNC.DEFER_BLOCKING 0x0 ;  /* 0x0000000000007b1d */ /* 0x000fec0000010000 */
.L_x_21:
[----:B------:R-:W-:Y:S05]  /*1670*/  BRA.U UP5, `(.L_x_22) ;  /* 0x0000001d05487547 */ /* 0x000fea000b800000 */
[----:B------:R-:W2:Y:S01]  /*1680*/  LDCU UR5, c[0x0][0x388] ;  /* 0x00007100ff0577ac */ /* 0x000ea20008000800 */
[----:B------:R-:W-:Y:S01]  /*1690*/  PLOP3.LUT P1, PT, PT, PT, UP3, 0x80, 0x8 ;  /* 0x000000000008781c */ /* 0x000fe20003f2f038 */
[----:B------:R-:W-:Y:S01]  /*16a0*/  IMAD.MOV.U32 R2, RZ, RZ, RZ ;  /* 0x000000ffff027224 */ /* 0x000fe200078e00ff */
[----:B------:R-:W-:Y:S01]  /*16b0*/  ISETP.EQ.OR P2, PT, R3, RZ, P3 ;  /* 0x000000ff0300720c */ /* 0x000fe20001f42670 */
[----:B------:R-:W3:Y:S01]  /*16c0*/  LDCU UR8, c[0x0][0x38c] ;  /* 0x00007180ff0877ac */ /* 0x000ee20008000800 */
[----:B------:R-:W-:Y:S01]  /*16d0*/  PLOP3.LUT P1, PT, P1, PT, PT, 0x8, 0x80 ;  /* 0x000000000080781c */ /* 0x000fe20000f2e170 */
[----:B------:R-:W4:Y:S01]  /*16e0*/  LDCU.64 UR6, c[0x0][0x390] ;  /* 0x00007200ff0677ac */ /* 0x000f220008000a00 */
[----:B------:R-:W-:Y:S01]  /*16f0*/  UISETP.NE.AND UP1, UPT, UR18, URZ, UPT ;  /* 0x000000ff1200728c */ /* 0x000fe2000bf25270 */
[----:B------:R-:W1:Y:S01]  /*1700*/  LDCU UR54, c[0x0][0x370] ;  /* 0x00006e00ff3677ac */ /* 0x000e620008000800 */
[----:B--2---:R-:W-:Y:S02]  /*1710*/  UIADD3 UR5, UPT, UPT, UR5, 0x1f, URZ ;  /* 0x0000001f05057890 */ /* 0x004fe4000fffe0ff */
[----:B------:R-:W-:-:S02]  /*1720*/  USEL UR38, UR56, 0x2, UP1 ;  /* 0x0000000238267887 */ /* 0x000fc40008800000 */
[----:B------:R-:W-:Y:S01]  /*1730*/  USHF.R.S32.HI UR4, URZ, 0x1f, UR5 ;  /* 0x0000001fff047899 */ /* 0x000fe20008011405 */
[----:B------:R-:W2:Y:S03]  /*1740*/  LDCU.64 UR46, c[0x0][0x348] ;  /* 0x00006900ff2e77ac */ /* 0x000ea60008000a00 */
[----:B------:R-:W-:Y:S02]  /*1750*/  ULEA.HI UR4, UR4, UR5, URZ, 0x5 ;  /* 0x0000000504047291 */ /* 0x000fe4000f8f28ff */
[----:B------:R-:W-:Y:S02]  /*1760*/  USHF.L.U32 UR5, UR21, 0x5, URZ ;  /* 0x0000000515057899 */ /* 0x000fe400080006ff */
[----:B------:R-:W-:Y:S02]  /*1770*/  USHF.R.S32.HI UR4, URZ, 0x5, UR4 ;  /* 0x00000005ff047899 */ /* 0x000fe40008011404 */
[----:B------:R-:W-:-:S02]  /*1780*/  ULOP3.LUT UR57, UR5, 0x20, URZ, 0xc0, !UPT ;  /* 0x0000002005397892 */ /* 0x000fc4000f8ec0ff */
[----:B---3--:R-:W-:Y:S02]  /*1790*/  UIMAD UR4, UR4, UR8, URZ ;  /* 0x00000008040472a4 */ /* 0x008fe4000f8e02ff */
[----:B------:R-:W-:Y:S02]  /*17a0*/  USHF.L.U32 UR58, UR21, 0x7, URZ ;  /* 0x00000007153a7899 */ /* 0x000fe400080006ff */
[----:B----4-:R-:W-:Y:S01]  /*17b0*/  UIMAD UR4, UR4, UR6, URZ ;  /* 0x00000006040472a4 */ /* 0x010fe2000f8e02ff */
[----:B-1----:R-:W1:Y:S03]  /*17c0*/  LDCU UR53, c[0x0][0x374] ;  /* 0x00006e80ff3577ac */ /* 0x002e660008000800 */
[----:B------:R-:W-:Y:S01]  /*17d0*/  UIMAD UR55, UR4, UR7, URZ ;  /* 0x00000007043772a4 */ /* 0x000fe2000f8e02ff */
[----:B------:R-:W-:Y:S01]  /*17e0*/  UMOV UR27, 0x1 ;  /* 0x00000001001b7882 */ /* 0x000fe20000000000 */
[----:B------:R-:W-:-:S02]  /*17f0*/  UMOV UR31, URZ ;  /* 0x000000ff001f7c82 */ /* 0x000fc40008000000 */
[----:B------:R-:W-:Y:S02]  /*1800*/  UISETP.NE.AND UP2, UPT, UR55, URZ, UPT ;  /* 0x000000ff3700728c */ /* 0x000fe4000bf45270 */
[----:B------:R-:W-:Y:S01]  /*1810*/  UISETP.LT.U32.AND UP0, UPT, UR55, 0x9, UPT ;  /* 0x000000093700788c */ /* 0x000fe2000bf01070 */
[----:B------:R-:W-:Y:S01]  /*1820*/  UMOV UR36, URZ ;  /* 0x000000ff00247c82 */ /* 0x000fe20008000000 */
[----:B------:R-:W-:Y:S02]  /*1830*/  UMOV UR42, URZ ;  /* 0x000000ff002a7c82 */ /* 0x000fe40008000000 */
[----:B------:R-:W-:-:S04]  /*1840*/  USEL UR4, UR55, 0x9, UP0 ;  /* 0x0000000937047887 */ /* 0x000fc80008000000 */
[----:B------:R-:W-:Y:S02]  /*1850*/  UIADD3 UR5, UPT, UPT, UR4, -0x1, URZ ;  /* 0xffffffff04057890 */ /* 0x000fe4000fffe0ff */
[----:B------:R-:W-:Y:S02]  /*1860*/  @!UP2 UIADD3 UR5, UPT, UPT, UR4, URZ, URZ ;  /* 0x000000ff0405a290 */ /* 0x000fe4000fffe0ff */
[----:B------:R-:W-:Y:S02]  /*1870*/  UIADD3 UR51, UPT, UPT, UR55, -UR4, URZ ;  /* 0x8000000437337290 */ /* 0x000fe4000fffe0ff */
[----:B-12---:R-:W-:-:S12]  /*1880*/  UIADD3 UR56, UPT, UPT, UR5, 0x1, URZ ;  /* 0x0000000105387890 */ /* 0x006fd8000fffe0ff */
.L_x_40:
[----:B------:R-:W1:Y:S01]  /*1890*/  S2UR UR30, SR_CgaCtaId ;  /* 0x00000000001e79c3 */ /* 0x000e620000008800 */
[----:B------:R-:W-:Y:S01]  /*18a0*/  UMOV UR4, 0x400 ;  /* 0x0000040000047882 */ /* 0x000fe20000000000 */
[----:B------:R-:W-:Y:S01]  /*18b0*/  MOV R0, UR27 ;  /* 0x0000001b00007c02 */ /* 0x000fe20008000f00 */
[----:B------:R-:W-:Y:S02]  /*18c0*/  UISETP.NE.AND UP0, UPT, UR55, URZ, UPT ;  /* 0x000000ff3700728c */ /* 0x000fe4000bf05270 */
[----:B------:R-:W-:Y:S01]  /*18d0*/  ULEA UR18, UR24, UR57, 0x6 ;  /* 0x0000003918127291 */ /* 0x000fe2000f8e30ff */
[----:B------:R-:W-:Y:S01]  /*18e0*/  SHF.L.U32 R0, R0, 0x1f, RZ ;  /* 0x0000001f00007819 */ /* 0x000fe200000006ff */
[----:B------:R-:W-:Y:S01]  /*18f0*/  UMOV UR28, URZ ;  /* 0x000000ff001c7c82 */ /* 0x000fe20008000000 */
[----:B------:R-:W-:Y:S01]  /*1900*/  UMOV UR22, URZ ;  /* 0x000000ff00167c82 */ /* 0x000fe20008000000 */
[----:B------:R-:W-:Y:S01]  /*1910*/  UMOV UR21, URZ ;  /* 0x000000ff00157c82 */ /* 0x000fe20008000000 */
[----:B------:R-:W-:Y:S01]  /*1920*/  UMOV UR20, URZ ;  /* 0x000000ff00147c82 */ /* 0x000fe20008000000 */
[----:B-1----:R-:W-:-:S04]  /*1930*/  ULEA UR30, UR30, UR4, 0x18 ;  /* 0x000000041e1e7291 */ /* 0x002fc8000f8ec0ff */
[----:B------:R-:W-:-:S09]  /*1940*/  ULEA UR4, UR31, UR30, 0x3 ;  /* 0x0000001e1f047291 */ /* 0x000fd2000f8e18ff */
[----:B------:R1:W2:Y:S01]  /*1950*/  SYNCS.PHASECHK.TRANS64.TRYWAIT P0, [UR4+0x48], R0 ;  /* 0x00004800ff0075a7 */ /* 0x0002a20008001104 */
[----:B------:R-:W-:-:S04]  /*1960*/  ULEA.HI UR4, UR52, UR52, URZ, 0x1 ;  /* 0x0000003434047291 */ /* 0x000fc8000f8f08ff */
[----:B------:R-:W-:-:S04]  /*1970*/  USHF.L.U32 UR4, UR4, 0x7, URZ ;  /* 0x0000000704047899 */ /* 0x000fc800080006ff */
[----:B------:R-:W-:-:S04]  /*1980*/  ULOP3.LUT UR4, UR4, 0xffffff00, URZ, 0xc0, !UPT ;  /* 0xffffff0004047892 */ /* 0x000fc8000f8ec0ff */
[----:B------:R-:W-:Y:S01]  /*1990*/  ULOP3.LUT UR43, UR4, 0x80, UR58, 0xf8, !UPT ;  /* 0x00000080042b7892 */ /* 0x000fe2000f8ef83a */
[----:B------:R-:W-:Y:S11]  /*19a0*/  BRA.U !UP0, `(.L_x_23) ;  /* 0x0000000508ac7547 */ /* 0x000ff6000b800000 */
[----:B------:R-:W3:Y:S01]  /*19b0*/  LDCU.128 UR12, c[0x0][0x480] ;  /* 0x00009000ff0c77ac */ /* 0x000ee20008000c00 */
[----:B------:R-:W4:Y:S01]  /*19c0*/  LDCU.128 UR8, c[0x0][0x490] ;  /* 0x00009200ff0877ac */ /* 0x000f220008000c00 */
[----:B------:R-:W1:Y:S01]  /*19d0*/  LDCU.64 UR20, c[0x0][0x4c0] ;  /* 0x00009800ff1477ac */ /* 0x000e620008000a00 */
[----:B------:R-:W1:Y:S01]  /*19e0*/  LDCU.64 UR16, c[0x0][0x4f0] ;  /* 0x00009e00ff1077ac */ /* 0x000e620008000a00 */
[----:B------:R-:W1:Y:S01]  /*19f0*/  LDCU UR19, c[0x0][0x4c8] ;  /* 0x00009900ff1377ac */ /* 0x000e620008000800 */
[----:B---3--:R-:W-:Y:S02]  /*1a00*/  UIMAD.WIDE.U32 UR4, UR43, UR13, URZ ;  /* 0x0000000d2b0472a5 */ /* 0x008fe4000f8e00ff */
[----:B------:R-:W-:Y:S02]  /*1a10*/  UISETP.NE.AND UP0, UPT, UR12, 0x1, UPT ;  /* 0x000000010c00788c */ /* 0x000fe4000bf05270 */
[----:B------:R-:W-:Y:S01]  /*1a20*/  USHF.R.U32.HI UR5, URZ, UR14, UR5 ;  /* 0x0000000eff057299 */ /* 0x000fe20008011605 */
[----:B------:R-:W3:Y:S03]  /*1a30*/  LDCU UR49, c[0x0][0x38c] ;  /* 0x00007180ff3177ac */ /* 0x000ee60008000800 */
[----:B------:R-:W-:-:S02]  /*1a40*/  USEL UR5, UR43, UR5, !UP0 ;  /* 0x000000052b057287 */ /* 0x000fc4000c000000 */
[----:B------:R-:W-:Y:S02]  /*1a50*/  UISETP.NE.AND UP0, UPT, UR15, 0x1, UPT ;  /* 0x000000010f00788c */ /* 0x000fe4000bf05270 */
[----:B----4-:R-:W-:Y:S01]  /*1a60*/  UIMAD.WIDE.U32 UR6, UR5, UR8, URZ ;  /* 0x00000008050672a5 */ /* 0x010fe2000f8e00ff */
[----:B------:R-:W4:Y:S01]  /*1a70*/  LDCU UR8, c[0x0][0x4a0] ;  /* 0x00009400ff0877ac */ /* 0x000f220008000800 */
[----:B------:R-:W1:Y:S05]  /*1a80*/  LDCU UR23, c[0x0][0x4cc] ;  /* 0x00009980ff1777ac */ /* 0x000e6a0008000800 */
[----:B------:R-:W-:Y:S01]  /*1a90*/  UMOV UR4, UR7 ;  /* 0x0000000700047c82 */ /* 0x000fe20008000000 */
[----:B------:R-:W1:Y:S01]  /*1aa0*/  LDCU.64 UR40, c[0x0][0x390] ;  /* 0x00007200ff2877ac */ /* 0x000e620008000a00 */
[----:B------:R-:W-:Y:S01]  /*1ab0*/  USHF.R.U32.HI UR4, URZ, UR9, UR4 ;  /* 0x00000009ff047299 */ /* 0x000fe20008011604 */
[----:B------:R-:W1:Y:S03]  /*1ac0*/  LDCU UR9, c[0x0][0x4ec] ;  /* 0x00009d80ff0977ac */ /* 0x000e660008000800 */
[----:B------:R-:W-:-:S02]  /*1ad0*/  USEL UR4, UR5, UR4, !UP0 ;  /* 0x0000000405047287 */ /* 0x000fc4000c000000 */
[----:B------:R-:W-:Y:S02]  /*1ae0*/  UISETP.NE.AND UP0, UPT, UR10, 0x1, UPT ;  /* 0x000000010a00788c */ /* 0x000fe4000bf05270 */
[----:B------:R-:W-:Y:S01]  /*1af0*/  UIMAD.WIDE.U32 UR6, UR4, UR11, URZ ;  /* 0x0000000b040672a5 */ /* 0x000fe2000f8e00ff */
[----:B------:R-:W1:Y:S01]  /*1b00*/  LDCU.64 UR24, c[0x0][0x4d0] ;  /* 0x00009a00ff1877ac */ /* 0x000e620008000a00 */
[----:B------:R-:W-:-:S05]  /*1b10*/  UIADD3 UR42, UPT, UPT, UR56, UR36, URZ ;  /* 0x00000024382a7290 */ /* 0x000fca000fffe0ff */
[----:B------:R-:W-:Y:S01]  /*1b20*/  UMOV UR6, UR7 ;  /* 0x0000000700067c82 */ /* 0x000fe20008000000 */
[----:B------:R-:W-:Y:S02]  /*1b30*/  UIADD3 UR7, UPT, UPT, -UR4, URZ, URZ ;  /* 0x000000ff04077290 */ /* 0x000fe4000fffe1ff */
[----:B----4-:R-:W-:Y:S02]  /*1b40*/  USHF.R.U32.HI UR6, URZ, UR8, UR6 ;  /* 0x00000008ff067299 */ /* 0x010fe40008011606 */
[----:B------:R-:W-:Y:S02]  /*1b50*/  UIADD3 UR8, UPT, UPT, -UR5, URZ, URZ ;  /* 0x000000ff05087290 */ /* 0x000fe4000fffe1ff */
[----:B------:R-:W-:Y:S02]  /*1b60*/  USEL UR14, UR4, UR6, !UP0 ;  /* 0x00000006040e7287 */ /* 0x000fe4000c000000 */
[----:B------:R-:W-:Y:S02]  /*1b70*/  UIMAD UR7, UR15, UR7, UR5 ;  /* 0x000000070f0772a4 */ /* 0x000fe4000f8e0205 */
[----:B------:R-:W-:-:S02]  /*1b80*/  UIADD3 UR6, UPT, UPT, -UR14, URZ, URZ ;  /* 0x000000ff0e067290 */ /* 0x000fc4000fffe1ff */
[----:B------:R-:W-:Y:S02]  /*1b90*/  UIMAD UR8, UR12, UR8, UR43 ;  /* 0x000000080c0872a4 */ /* 0x000fe4000f8e022b */
[----:B------:R-:W-:Y:S02]  /*1ba0*/  UIMAD UR13, UR10, UR6, UR4 ;  /* 0x000000060a0d72a4 */ /* 0x000fe4000f8e0204 */
[----:B-1----:R-:W-:Y:S02]  /*1bb0*/  UIMAD UR11, UR8, UR20, UR9 ;  /* 0x00000014080b72a4 */ /* 0x002fe4000f8e0209 */
[----:B------:R-:W-:Y:S01]  /*1bc0*/  UIMAD UR12, UR7, UR21, UR16 ;  /* 0x00000015070c72a4 */ /* 0x000fe2000f8e0210 */
[----:B------:R-:W1:Y:S02]  /*1bd0*/  LDCU.64 UR4, c[0x0][0x4f8] ;  /* 0x00009f00ff0477ac */ /* 0x000e640008000a00 */
[----:B------:R-:W4:Y:S01]  /*1be0*/  LDCU UR6, c[0x0][0x500] ;  /* 0x0000a000ff0677ac */ /* 0x000f220008000800 */
[----:B------:R-:W-:Y:S01]  /*1bf0*/  UIMAD UR13, UR13, UR19, UR17 ;  /* 0x000000130d0d72a4 */ /* 0x000fe2000f8e0211 */
[----:B------:R-:W-:Y:S01]  /*1c00*/  UMOV UR28, URZ ;  /* 0x000000ff001c7c82 */ /* 0x000fe20008000000 */
[----:B------:R-:W-:Y:S01]  /*1c10*/  UMOV UR7, UR31 ;  /* 0x0000001f00077c82 */ /* 0x000fe20008000000 */
[----:B------:R-:W-:Y:S01]  /*1c20*/  UMOV UR20, URZ ;  /* 0x000000ff00147c82 */ /* 0x000fe20008000000 */
[----:B------:R-:W-:Y:S01]  /*1c30*/  UMOV UR21, URZ ;  /* 0x000000ff00157c82 */ /* 0x000fe20008000000 */
[----:B---3--:R-:W-:-:S07]  /*1c40*/  UMOV UR22, URZ ;  /* 0x000000ff00167c82 */ /* 0x008fce0008000000 */
.L_x_29:
[----:B------:R-:W-:Y:S01]  /*1c50*/  @!P3 MOV R3, 0xa000 ;  /* 0x0000a0000003b802 */ /* 0x000fe20000000f00 */
[----:B------:R-:W-:Y:S01]  /*1c60*/  ULEA UR9, UR7, UR30, 0x3 ;  /* 0x0000001e07097291 */ /* 0x000fe2000f8e18ff */
[----:B--2---:R-:W-:Y:S11]  /*1c70*/  @P0 BRA `(.L_x_24) ;  /* 0x0000000000100947 */ /* 0x004ff60003800000 */
[----:B------:R-:W-:Y:S04]  /*1c80*/  MOV R4, UR27 ;  /* 0x0000001b00047c02 */ /* 0x000fe80008000f00 */
[----:B------:R-:W-:Y:S04]  /*1c90*/  SHF.L.U32 R4, R4, 0x1f, RZ ;  /* 0x0000001f04047819 */ /* 0x000fe800000006ff */
[----:B------:R-:W2:Y:S02]  /*1ca0*/  SYNCS.PHASECHK.TRANS64.TRYWAIT P0, [UR9+0x48], R4 ;  /* 0x00004804ff0075a7 */ /* 0x000ea40008001109 */
[----:B--2---:R-:W-:Y:S05]  /*1cb0*/  @!P0 BRA `(.L_x_25) ;  /* 0x0000007800f88947 */ /* 0x004fea0003800000 */
.L_x_24:
[----:B------:R3:W-:Y:S01]  /*1cc0*/  @!P3 SYNCS.ARRIVE.TRANS64 RZ, [UR9], R3 ;  /* 0x00000003ffffb9a7 */ /* 0x0007e20008000009 */
[----:B------:R-:W-:Y:S04]  /*1cd0*/  ULOP3.LUT UR8, UR38, 0x2, URZ, 0xfc, !UPT ;  /* 0x0000000226087892 */ /* 0x000fe8000f8efcff */
[----:B------:R-:W-:Y:S09]  /*1ce0*/  UISETP.NE.AND UP0, UPT, UR8, 0x2, UPT ;  /* 0x000000020800788c */ /* 0x000ff2000bf05270 */
[----:B------:R-:W-:Y:S05]  /*1cf0*/  BRA.U UP0, `(.L_x_26) ;  /* 0x0000000100047547 */ /* 0x000fea000b800000 */
[----:B-1--4-:R-:W-:Y:S05]  /*1d00*/  BPT.TRAP 0x1 ;  /* 0x000000040000795c */ /* 0x012fea0000300000 */
.L_x_26:
[----:B------:R-:W-:Y:S04]  /*1d10*/  BSSY.RECONVERGENT B0, `(.L_x_27) ;  /* 0x0000003000007945 */ /* 0x000fe80003800200 */
[----:B------:R-:W-:Y:S05]  /*1d20*/  @P2 BRA `(.L_x_28) ;  /* 0x0000000000042947 */ /* 0x000fea0003800000 */
[----:B-1--4-:R-:W-:Y:S05]  /*1d30*/  BPT.TRAP 0x1 ;  /* 0x000000040000795c */ /* 0x012fea0000300000 */
.L_x_28:
[----:B-1--4-:R-:W-:Y:S05]  /*1d40*/  BSYNC.RECONVERGENT B0 ;  /* 0x0000000000007941 */ /* 0x012fea0003800200 */
.L_x_27:
[----:B------:R-:W-:Y:S02]  /*1d50*/  UIADD3 UR8, UPT, UPT, UR7, 0x1, URZ ;  /* 0x0000000107087890 */ /* 0x000fe4000fffe0ff */
[----:B------:R-:W-:Y:S02]  /*1d60*/  UIMAD UR15, UR20, UR23, UR4 ;  /* 0x00000017140f72a4 */ /* 0x000fe4000f8e0204 */
[----:B------:R-:W-:Y:S02]  /*1d70*/  UISETP.NE.AND UP0, UPT, UR8, 0x9, UPT ;  /* 0x000000090800788c */ /* 0x000fe4000bf05270 */
[----:B------:R-:W-:Y:S02]  /*1d80*/  ULEA UR17, UR7, UR30, 0xe ;  /* 0x0000001e07117291 */ /* 0x000fe4000f8e70ff */
[----:B------:R-:W-:Y:S02]  /*1d90*/  USEL UR10, URZ, 0x1, UP0 ;  /* 0x00000001ff0a7887 */ /* 0x000fe40008000000 */
[----:B------:R-:W-:Y:S02]  /*1da0*/  USEL UR31, UR8, URZ, UP0 ;  /* 0x000000ff081f7287 */ /* 0x000fe40008000000 */
[----:B------:R-:W-:Y:S02]  /*1db0*/  ULOP3.LUT UR27, UR27, UR10, URZ, 0x3c, !UPT ;  /* 0x0000000a1b1b7292 */ /* 0x000fe4000f8e3cff */
[----:B------:R-:W-:Y:S02]  /*1dc0*/  ULEA UR8, UR31, UR30, 0x3 ;  /* 0x0000001e1f087291 */ /* 0x000fe4000f8e18ff */
[----:B------:R-:W-:Y:S02]  /*1dd0*/  ULEA UR16, UR7, UR30, 0xc ;  /* 0x0000001e07107291 */ /* 0x000fe4000f8e60ff */
[----:B------:R-:W-:Y:S01]  /*1de0*/  UIADD3 UR34, UP0, UPT, UR46, 0x80, URZ ;  /* 0x000000802e227890 */ /* 0x000fe2000ff1e0ff */
[----:B--2---:R-:W-:Y:S01]  /*1df0*/  MOV R0, UR27 ;  /* 0x0000001b00007c02 */ /* 0x004fe20008000f00 */
[----:B------:R-:W-:Y:S02]  /*1e00*/  ULOP3.LUT UR9, UR9, 0xfefffff8, URZ, 0xc0, !UPT ;  /* 0xfefffff809097892 */ /* 0x000fe4000f8ec0ff */
[----:B------:R-:W-:Y:S01]  /*1e10*/  USHF.L.U32 UR10, UR28, 0x5, URZ ;  /* 0x000000051c0a7899 */ /* 0x000fe200080006ff */
[----:B------:R-:W-:Y:S01]  /*1e20*/  SHF.L.U32 R0, R0, 0x1f, RZ ;  /* 0x0000001f00007819 */ /* 0x000fe200000006ff */
[----:B------:R-:W-:Y:S02]  /*1e30*/  UIADD3.X UR35, UPT, UPT, URZ, UR47, URZ, UP0, !UPT ;  /* 0x0000002fff237290 */ /* 0x000fe400087fe4ff */
[----:B------:R-:W-:Y:S01]  /*1e40*/  UIADD3 UR32, UP3, UPT, UR46, 0x200, URZ ;  /* 0x000002002e207890 */ /* 0x000fe2000ff7e0ff */
[----:B------:R1:W2:Y:S01]  /*1e50*/  SYNCS.PHASECHK.TRANS64.TRYWAIT P0, [UR8+0x48], R0 ;  /* 0x00004800ff0075a7 */ /* 0x0002a20008001108 */
[----:B------:R-:W-:Y:S02]  /*1e60*/  UIMAD UR8, UR21, UR24, UR5 ;  /* 0x00000018150872a4 */ /* 0x000fe4000f8e0205 */
[----:B------:R-:W-:Y:S02]  /*1e70*/  UIMAD UR7, UR22, UR25, UR6 ;  /* 0x00000019160772a4 */ /* 0x000fe4000f8e0206 */
[----:B------:R-:W-:Y:S02]  /*1e80*/  ULEA UR15, UR8, UR15, 0x5 ;  /* 0x0000000f080f7291 */ /* 0x000fe4000f8e28ff */
[----:B------:R-:W-:Y:S02]  /*1e90*/  UIADD3 UR8, UPT, UPT, UR17, 0x8400, URZ ;  /* 0x0000840011087890 */ /* 0x000fe4000fffe0ff */
[----:B------:R-:W-:Y:S02]  /*1ea0*/  ULEA UR7, UR7, UR15, 0xa ;  /* 0x0000000f07077291 */ /* 0x000fe4000f8e50ff */
[----:B------:R-:W-:Y:S02]  /*1eb0*/  UIADD3.X UR33, UPT, UPT, URZ, UR47, URZ, UP3, !UPT ;  /* 0x0000002fff217290 */ /* 0x000fe40009ffe4ff */
[----:B------:R-:W-:Y:S02]  /*1ec0*/  UPRMT UR7, UR7, 0x5410, URZ ;  /* 0x0000541007077896 */ /* 0x000fe400080000ff */
[----:B------:R-:W-:Y:S02]  /*1ed0*/  UIADD3 UR16, UPT, UPT, UR16, 0x2c400, URZ ;  /* 0x0002c40010107890 */ /* 0x000fe4000fffe0ff */
[----:B------:R-:W-:Y:S02]  /*1ee0*/  UIADD3 UR37, UPT, UPT, UR20, 0x1, URZ ;  /* 0x0000000114257890 */ /* 0x000fe4000fffe0ff */
[----:B------:R-:W-:Y:S02]  /*1ef0*/  UIADD3 UR29, UPT, UPT, UR21, 0x1, URZ ;  /* 0x00000001151d7890 */ /* 0x000fe4000fffe0ff */
[----:B------:R-:W-:Y:S02]  /*1f00*/  UISETP.NE.AND UP2, UPT, UR37, UR49, UPT ;  /* 0x000000312500728c */ /* 0x000fe4000bf45270 */
[----:B------:R-:W-:Y:S02]  /*1f10*/  UIADD3 UR26, UPT, UPT, UR22, 0x1, URZ ;  /* 0x00000001161a7890 */ /* 0x000fe4000fffe0ff */
[----:B------:R-:W-:Y:S01]  /*1f20*/  UIADD3 UR36, UPT, UPT, UR36, 0x1, URZ ;  /* 0x0000000124247890 */ /* 0x000fe2000fffe0ff */
[----:B------:R-:W-:Y:S01]  /*1f30*/  UMOV UR44, 0x0 ;  /* 0x00000000002c7882 */ /* 0x000fe20000000000 */
[----:B------:R-:W-:Y:S01]  /*1f40*/  UMOV UR45, 0x10000000 ;  /* 0x10000000002d7882 */ /* 0x000fe20000000000 */
[----:B------:R-:W-:Y:S01]  /*1f50*/  UMOV UR17, UR9 ;  /* 0x0000000900117c82 */ /* 0x000fe20008000000 */
[----:B------:R4:W-:Y:S01]  /*1f60*/  UTMALDG.5D.IM2COL.2CTA [UR8], [UR34], UR7, desc[UR44] ;  /* 0x00002c08220073b4 */ /* 0x0009e20008261007 */
[----:B------:R-:W-:Y:S02]  /*1f70*/  UMOV UR19, UR10 ;  /* 0x0000000a00137c82 */ /* 0x000fe40008000000 */
[----:B------:R-:W-:Y:S04]  /*1f80*/  @UP2 UIADD3 UR29, UPT, UPT, UR21, URZ, URZ ;  /* 0x000000ff151d2290 */ /* 0x000fe8000fffe0ff */
[----:B------:R-:W-:Y:S01]  /*1f90*/  UISETP.NE.AND UP1, UPT, UR29, UR40, UPT ;  /* 0x000000281d00728c */ /* 0x000fe2000bf25270 */
[----:B------:R3:W-:Y:S10]  /*1fa0*/  UTMALDG.5D.2CTA [UR16], [UR32], desc[UR44] ;  /* 0x00002c10200075b4 */ /* 0x0007f40008221000 */
[----:B------:R-:W-:Y:S04]  /*1fb0*/  @UP1 UIADD3 UR26, UPT, UPT, UR22, URZ, URZ ;  /* 0x000000ff161a1290 */ /* 0x000fe8000fffe0ff */
[----:B------:R-:W-:Y:S02]  /*1fc0*/  UISETP.NE.AND UP0, UPT, UR26, UR41, UPT ;  /* 0x000000291a00728c */ /* 0x000fe4000bf05270 */
[----:B----4-:R-:W-:Y:S09]  /*1fd0*/  UIADD3 UR8, UPT, UPT, UR28, 0x1, URZ ;  /* 0x000000011c087890 */ /* 0x010ff2000fffe0ff */
[----:B------:R-:W-:Y:S01]  /*1fe0*/  @UP0 UIADD3 UR8, UPT, UPT, UR28, URZ, URZ ;  /* 0x000000ff1c080290 */ /* 0x000fe2000fffe0ff */
[----:B------:R-:W-:Y:S01]  /*1ff0*/  UMOV UR7, UR31 ;  /* 0x0000001f00077c82 */ /* 0x000fe20008000000 */
[----:B---3--:R-:W-:Y:S02]  /*2000*/  USEL UR22, UR26, URZ, UP0 ;  /* 0x000000ff1a167287 */ /* 0x008fe40008000000 */
[----:B------:R-:W-:Y:S02]  /*2010*/  UISETP.NE.AND UP0, UPT, UR36, UR42, UPT ;  /* 0x0000002a2400728c */ /* 0x000fe4000bf05270 */
[----:B------:R-:W-:Y:S02]  /*2020*/  USEL UR20, UR37, URZ, UP2 ;  /* 0x000000ff25147287 */ /* 0x000fe40009000000 */
[----:B------:R-:W-:Y:S01]  /*2030*/  USEL UR21, UR29, URZ, UP1 ;  /* 0x000000ff1d157287 */ /* 0x000fe20008800000 */
[----:B------:R-:W-:Y:S04]  /*2040*/  UMOV UR28, UR8 ;  /* 0x00000008001c7c82 */ /* 0x000fe80008000000 */
[----:B-1----:R-:W-:Y:S07]  /*2050*/  BRA.U UP0, `(.L_x_29) ;  /* 0xfffffff900fc7547 */ /* 0x002fee000b83ffff */
.L_x_23:
[----:B------:R-:W-:Y:S01]  /*2060*/  ULEA UR4, UR31, UR30, 0x3 ;  /* 0x0000001e1f047291 */ /* 0x000fe2000f8e18ff */
[----:B-1----:R-:W-:Y:S01]  /*2070*/  MOV R0, UR27 ;  /* 0x0000001b00007c02 */ /* 0x002fe20008000f00 */
[----:B------:R-:W-:Y:S01]  /*2080*/  @!P1 SYNCS.ARRIVE.TRANS64.A1T0 RZ, [UR30+0xd8], RZ ;  /* 0x0000d8ffffff99a7 */ /* 0x000fe2000810001e */
[----:B------:R-:W-:Y:S02]  /*2090*/  UISETP.GE.AND UP0, UPT, UR51, 0x1, UPT ;  /* 0x000000013300788c */ /* 0x000fe4000bf06270 */
[----:B------:R-:W-:-:S04]  /*20a0*/  SHF.L.U32 R0, R0, 0x1f, RZ ;  /* 0x0000001f00007819 */ /* 0x000fc800000006ff */
[----:B--2---:R1:W2:Y:S03]  /*20b0*/  SYNCS.PHASECHK.TRANS64.TRYWAIT P0, [UR4+0x48], R0 ;  /* 0x00004800ff0075a7 */ /* 0x0042a60008001104 */
[----:B------:R-:W-:Y:S05]  /*20c0*/  BRA.U !UP0, `(.L_x_30) ;  /* 0x0000000508a47547 */ /* 0x000fea000b800000 */
[----:B------:R-:W3:Y:S01]  /*20d0*/  LDCU.128 UR8, c[0x0][0x480] ;  /* 0x00009000ff0877ac */ /* 0x000ee20008000c00 */
[----:B------:R-:W4:Y:S01]  /*20e0*/  LDCU.128 UR32, c[0x0][0x490] ;  /* 0x00009200ff2077ac */ /* 0x000f220008000c00 */
[----:B------:R-:W1:Y:S01]  /*20f0*/  LDCU UR13, c[0x0][0x4c8] ;  /* 0x00009900ff0d77ac */ /* 0x000e620008000800 */
        /* <DEDUP_REMOVED lines=10> */
[----:B------:R-:W1:Y:S05]  /*21a0*/  LDCU.64 UR40, c[0x0][0x390] ;  /* 0x00007200ff2877ac */ /* 0x000e6a0008000a00 */
[----:B------:R-:W-:Y:S01]  /*21b0*/  UMOV UR4, UR7 ;  /* 0x0000000700047c82 */ /* 0x000fe20008000000 */
[----:B------:R-:W1:Y:S01]  /*21c0*/  LDCU.64 UR24, c[0x0][0x4d0] ;  /* 0x00009a00ff1877ac */ /* 0x000e620008000a00 */
[----:B------:R-:W-:Y:S01]  /*21d0*/  USHF.R.U32.HI UR4, URZ, UR33, UR4 ;  /* 0x00000021ff047299 */ /* 0x000fe20008011604 */
[----:B------:R-:W4:Y:S03]  /*21e0*/  LDCU.64 UR32, c[0x0][0x4c0] ;  /* 0x00009800ff2077ac */ /* 0x000f260008000a00 */
[----:B------:R-:W-:-:S02]  /*21f0*/  USEL UR4, UR5, UR4, !UP0 ;  /* 0x0000000405047287 */ /* 0x000fc4000c000000 */
[----:B------:R-:W-:Y:S02]  /*2200*/  UISETP.NE.AND UP0, UPT, UR34, 0x1, UPT ;  /* 0x000000012200788c */ /* 0x000fe4000bf05270 */
[----:B------:R-:W-:Y:S02]  /*2210*/  UIMAD.WIDE.U32 UR6, UR4, UR35, URZ ;  /* 0x00000023040672a5 */ /* 0x000fe4000f8e00ff */
[----:B------:R-:W-:Y:S01]  /*2220*/  UIADD3 UR42, UPT, UPT, UR51, UR42, URZ ;  /* 0x0000002a332a7290 */ /* 0x000fe2000fffe0ff */
[----:B------:R-:W-:-:S04]  /*2230*/  UMOV UR37, UR51 ;  /* 0x0000003300257c82 */ /* 0x000fc80008000000 */
[----:B------:R-:W-:Y:S01]  /*2240*/  UMOV UR6, UR7 ;  /* 0x0000000700067c82 */ /* 0x000fe20008000000 */
[----:B------:R-:W-:Y:S02]  /*2250*/  UIADD3 UR7, UPT, UPT, -UR5, URZ, URZ ;  /* 0x000000ff05077290 */ /* 0x000fe4000fffe1ff */
[----:B---3--:R-:W-:Y:S02]  /*2260*/  USHF.R.U32.HI UR6, URZ, UR9, UR6 ;  /* 0x00000009ff067299 */ /* 0x008fe40008011606 */
[----:B------:R-:W-:Y:S02]  /*2270*/  UIMAD UR7, UR8, UR7, UR43 ;  /* 0x00000007080772a4 */ /* 0x000fe4000f8e022b */
[----:B------:R-:W-:Y:S02]  /*2280*/  USEL UR14, UR4, UR6, !UP0 ;  /* 0x00000006040e7287 */ /* 0x000fe4000c000000 */
[----:B------:R-:W-:Y:S02]  /*2290*/  UIADD3 UR6, UPT, UPT, -UR4, URZ, URZ ;  /* 0x000000ff04067290 */ /* 0x000fe4000fffe1ff */
[----:B------:R-:W-:-:S02]  /*22a0*/  UIADD3 UR9, UPT, UPT, -UR14, URZ, URZ ;  /* 0x000000ff0e097290 */ /* 0x000fc4000fffe1ff */
[----:B------:R-:W-:Y:S02]  /*22b0*/  UIMAD UR12, UR11, UR6, UR5 ;  /* 0x000000060b0c72a4 */ /* 0x000fe4000f8e0205 */
[----:B------:R-:W-:Y:S02]  /*22c0*/  UIMAD UR9, UR34, UR9, UR4 ;  /* 0x00000009220972a4 */ /* 0x000fe4000f8e0204 */
[----:B----4-:R-:W-:Y:S01]  /*22d0*/  UIMAD UR11, UR7, UR32, UR10 ;  /* 0x00000020070b72a4 */ /* 0x010fe2000f8e020a */
[----:B------:R-:W3:Y:S02]  /*22e0*/  LDCU UR43, c[0x0][0x38c] ;  /* 0x00007180ff2b77ac */ /* 0x000ee40008000800 */
[----:B------:R-:W4:Y:S01]  /*22f0*/  LDCU UR6, c[0x0][0x500] ;  /* 0x0000a000ff0677ac */ /* 0x000f220008000800 */
[----:B------:R-:W2:Y:S01]  /*2300*/  LDCU.64 UR4, c[0x0][0x4f8] ;  /* 0x00009f00ff0477ac */ /* 0x000ea20008000a00 */
[----:B-1----:R-:W-:Y:S02]  /*2310*/  UIMAD UR12, UR12, UR33, UR16 ;  /* 0x000000210c0c72a4 */ /* 0x002fe4000f8e0210 */
[----:B------:R-:W-:Y:S01]  /*2320*/  UIMAD UR13, UR9, UR13, UR17 ;  /* 0x0000000d090d72a4 */ /* 0x000fe2000f8e0211 */
[----:B------:R-:W-:-:S11]  /*2330*/  UMOV UR7, UR31 ;  /* 0x0000001f00077c82 */ /* 0x000fd60008000000 */
.L_x_36:
[----:B------:R-:W-:Y:S01]  /*2340*/  @!P3 MOV R3, 0xa000 ;  /* 0x0000a0000003b802 */ /* 0x000fe20000000f00 */
[----:B------:R-:W-:Y:S01]  /*2350*/  ULEA UR9, UR7, UR30, 0x3 ;  /* 0x0000001e07097291 */ /* 0x000fe2000f8e18ff */
[----:B--23--:R-:W-:Y:S11]  /*2360*/  @P0 BRA `(.L_x_31) ;  /* 0x0000000000100947 */ /* 0x00cff60003800000 */
[----:B------:R-:W-:Y:S04]  /*2370*/  MOV R4, UR27 ;  /* 0x0000001b00047c02 */ /* 0x000fe80008000f00 */
[----:B------:R-:W-:Y:S04]  /*2380*/  SHF.L.U32 R4, R4, 0x1f, RZ ;  /* 0x0000001f04047819 */ /* 0x000fe800000006ff */
[----:B------:R-:W1:Y:S02]  /*2390*/  SYNCS.PHASECHK.TRANS64.TRYWAIT P0, [UR9+0x48], R4 ;  /* 0x00004804ff0075a7 */ /* 0x000e640008001109 */
[----:B-1----:R-:W-:Y:S05]  /*23a0*/  @!P0 BRA `(.L_x_32) ;  /* 0x0000007400548947 */ /* 0x002fea0003800000 */
.L_x_31:
[----:B------:R2:W-:Y:S01]  /*23b0*/  @!P3 SYNCS.ARRIVE.TRANS64 RZ, [UR9], R3 ;  /* 0x00000003ffffb9a7 */ /* 0x0005e20008000009 */
[----:B------:R-:W-:Y:S04]  /*23c0*/  ULOP3.LUT UR8, UR38, 0x2, URZ, 0xfc, !UPT ;  /* 0x0000000226087892 */ /* 0x000fe8000f8efcff */
[----:B------:R-:W-:Y:S09]  /*23d0*/  UISETP.NE.AND UP0, UPT, UR8, 0x2, UPT ;  /* 0x000000020800788c */ /* 0x000ff2000bf05270 */
[----:B------:R-:W-:Y:S05]  /*23e0*/  BRA.U UP0, `(.L_x_33) ;  /* 0x0000000100047547 */ /* 0x000fea000b800000 */
[----:B---34-:R-:W-:Y:S05]  /*23f0*/  BPT.TRAP 0x1 ;  /* 0x000000040000795c */ /* 0x018fea0000300000 */
.L_x_33:
[----:B------:R-:W-:Y:S04]  /*2400*/  BSSY.RECONVERGENT B0, `(.L_x_34) ;  /* 0x0000003000007945 */ /* 0x000fe80003800200 */
[----:B------:R-:W-:Y:S05]  /*2410*/  @P2 BRA `(.L_x_35) ;  /* 0x0000000000042947 */ /* 0x000fea0003800000 */
[----:B---34-:R-:W-:Y:S05]  /*2420*/  BPT.TRAP 0x1 ;  /* 0x000000040000795c */ /* 0x018fea0000300000 */
.L_x_35:
[----:B---34-:R-:W-:Y:S05]  /*2430*/  BSYNC.RECONVERGENT B0 ;  /* 0x0000000000007941 */ /* 0x018fea0003800200 */
.L_x_34:
        /* <DEDUP_REMOVED lines=8> */
[----:B------:R-:W-:Y:S02]  /*24c0*/  UIMAD UR10, UR21, UR24, UR5 ;  /* 0x00000018150a72a4 */ /* 0x000fe4000f8e0205 */
[----:B------:R-:W-:Y:S01]  /*24d0*/  UIADD3 UR34, UP0, UPT, UR46, 0x80, URZ ;  /* 0x000000802e227890 */ /* 0x000fe2000ff1e0ff */
[----:B-1----:R-:W-:Y:S01]  /*24e0*/  MOV R0, UR27 ;  /* 0x0000001b00007c02 */ /* 0x002fe20008000f00 */
[----:B------:R-:W-:Y:S02]  /*24f0*/  ULEA UR15, UR10, UR15, 0x5 ;  /* 0x0000000f0a0f7291 */ /* 0x000fe4000f8e28ff */
[----:B------:R-:W-:Y:S01]  /*2500*/  USHF.L.U32 UR19, UR28, 0x5, URZ ;  /* 0x000000051c137899 */ /* 0x000fe200080006ff */
[----:B------:R-:W-:Y:S01]  /*2510*/  SHF.L.U32 R0, R0, 0x1f, RZ ;  /* 0x0000001f00007819 */ /* 0x000fe200000006ff */
[----:B------:R-:W-:Y:S02]  /*2520*/  ULOP3.LUT UR9, UR9, 0xfefffff8, URZ, 0xc0, !UPT ;  /* 0xfefffff809097892 */ /* 0x000fe4000f8ec0ff */
[----:B------:R-:W-:Y:S01]  /*2530*/  UIADD3.X UR35, UPT, UPT, URZ, UR47, URZ, UP0, !UPT ;  /* 0x0000002fff237290 */ /* 0x000fe200087fe4ff */
[----:B------:R1:W3:Y:S01]  /*2540*/  SYNCS.PHASECHK.TRANS64.TRYWAIT P0, [UR8+0x48], R0 ;  /* 0x00004800ff0075a7 */ /* 0x0002e20008001108 */
[----:B------:R-:W-:Y:S02]  /*2550*/  ULEA UR8, UR7, UR30, 0xe ;  /* 0x0000001e07087291 */ /* 0x000fe4000f8e70ff */
[----:B------:R-:W-:Y:S02]  /*2560*/  UIMAD UR7, UR22, UR25, UR6 ;  /* 0x00000019160772a4 */ /* 0x000fe4000f8e0206 */
[----:B------:R-:W-:Y:S02]  /*2570*/  UIADD3 UR8, UPT, UPT, UR8, 0x8400, URZ ;  /* 0x0000840008087890 */ /* 0x000fe4000fffe0ff */
[----:B------:R-:W-:Y:S02]  /*2580*/  ULEA UR7, UR7, UR15, 0xa ;  /* 0x0000000f07077291 */ /* 0x000fe4000f8e50ff */
[----:B------:R-:W-:Y:S02]  /*2590*/  UIADD3 UR32, UP3, UPT, UR46, 0x200, URZ ;  /* 0x000002002e207890 */ /* 0x000fe4000ff7e0ff */
[----:B------:R-:W-:Y:S02]  /*25a0*/  UPRMT UR7, UR7, 0x5410, URZ ;  /* 0x0000541007077896 */ /* 0x000fe400080000ff */
[----:B------:R-:W-:Y:S02]  /*25b0*/  UIADD3.X UR33, UPT, UPT, URZ, UR47, URZ, UP3, !UPT ;  /* 0x0000002fff217290 */ /* 0x000fe40009ffe4ff */
[----:B------:R-:W-:Y:S02]  /*25c0*/  UIADD3 UR16, UPT, UPT, UR16, 0x2c400, URZ ;  /* 0x0002c40010107890 */ /* 0x000fe4000fffe0ff */
[----:B------:R-:W-:Y:S02]  /*25d0*/  UIADD3 UR36, UPT, UPT, UR20, 0x1, URZ ;  /* 0x0000000114247890 */ /* 0x000fe4000fffe0ff */
[----:B------:R-:W-:Y:S02]  /*25e0*/  UIADD3 UR29, UPT, UPT, UR21, 0x1, URZ ;  /* 0x00000001151d7890 */ /* 0x000fe4000fffe0ff */
[----:B------:R-:W-:Y:S02]  /*25f0*/  UISETP.NE.AND UP2, UPT, UR36, UR43, UPT ;  /* 0x0000002b2400728c */ /* 0x000fe4000bf45270 */
[----:B------:R-:W-:Y:S01]  /*2600*/  UIADD3 UR26, UPT, UPT, UR22, 0x1, URZ ;  /* 0x00000001161a7890 */ /* 0x000fe2000fffe0ff */
[----:B------:R-:W-:Y:S01]  /*2610*/  UMOV UR44, 0x0 ;  /* 0x00000000002c7882 */ /* 0x000fe20000000000 */
[----:B------:R-:W-:Y:S01]  /*2620*/  UMOV UR45, 0x10000000 ;  /* 0x10000000002d7882 */ /* 0x000fe20000000000 */
[----:B------:R-:W-:Y:S01]  /*2630*/  UMOV UR10, UR19 ;  /* 0x00000013000a7c82 */ /* 0x000fe20008000000 */
[----:B------:R-:W-:Y:S01]  /*2640*/  UMOV UR17, UR9 ;  /* 0x0000000900117c82 */ /* 0x000fe20008000000 */
[----:B------:R4:W-:Y:S04]  /*2650*/  UTMALDG.5D.IM2COL.2CTA [UR8], [UR34], UR7, desc[UR44] ;  /* 0x00002c08220073b4 */ /* 0x0009e80008261007 */
[----:B------:R-:W-:Y:S04]  /*2660*/  @UP2 UIADD3 UR29, UPT, UPT, UR21, URZ, URZ ;  /* 0x000000ff151d2290 */ /* 0x000fe8000fffe0ff */
[----:B------:R-:W-:Y:S01]  /*2670*/  UISETP.NE.AND UP1, UPT, UR29, UR40, UPT ;  /* 0x000000281d00728c */ /* 0x000fe2000bf25270 */
[----:B------:R2:W-:Y:S10]  /*2680*/  UTMALDG.5D.2CTA [UR16], [UR32], desc[UR44] ;  /* 0x00002c10200075b4 */ /* 0x0005f40008221000 */
[----:B------:R-:W-:Y:S04]  /*2690*/  @UP1 UIADD3 UR26, UPT, UPT, UR22, URZ, URZ ;  /* 0x000000ff161a1290 */ /* 0x000fe8000fffe0ff */
[----:B------:R-:W-:Y:S02]  /*26a0*/  UISETP.NE.AND UP0, UPT, UR26, UR41, UPT ;  /* 0x000000291a00728c */ /* 0x000fe4000bf05270 */
[----:B----4-:R-:W-:Y:S09]  /*26b0*/  UIADD3 UR8, UPT, UPT, UR28, 0x1, URZ ;  /* 0x000000011c087890 */ /* 0x010ff2000fffe0ff */
[----:B------:R-:W-:Y:S02]  /*26c0*/  @UP0 UIADD3 UR8, UPT, UPT, UR28, URZ, URZ ;  /* 0x000000ff1c080290 */ /* 0x000fe4000fffe0ff */
[----:B------:R-:W-:Y:S02]  /*26d0*/  UIADD3 UR7, UPT, UPT, UR37, -0x1, URZ ;  /* 0xffffffff25077890 */ /* 0x000fe4000fffe0ff */
[----:B--2---:R-:W-:Y:S02]  /*26e0*/  USEL UR22, UR26, URZ, UP0 ;  /* 0x000000ff1a167287 */ /* 0x004fe40008000000 */
[----:B------:R-:W-:Y:S02]  /*26f0*/  UISETP.GT.U32.AND UP0, UPT, UR37, 0x1, UPT ;  /* 0x000000012500788c */ /* 0x000fe4000bf04070 */
[----:B------:R-:W-:Y:S02]  /*2700*/  USEL UR20, UR36, URZ, UP2 ;  /* 0x000000ff24147287 */ /* 0x000fe40009000000 */
[----:B------:R-:W-:Y:S01]  /*2710*/  USEL UR21, UR29, URZ, UP1 ;  /* 0x000000ff1d157287 */ /* 0x000fe20008800000 */
[----:B------:R-:W-:Y:S01]  /*2720*/  UMOV UR37, UR7 ;  /* 0x0000000700257c82 */ /* 0x000fe20008000000 */
[----:B------:R-:W-:Y:S01]  /*2730*/  UMOV UR7, UR31 ;  /* 0x0000001f00077c82 */ /* 0x000fe20008000000 */
[----:B------:R-:W-:Y:S02]  /*2740*/  UMOV UR28, UR8 ;  /* 0x00000008001c7c82 */ /* 0x000fe40008000000 */
[----:B-1----:R-:W-:Y:S07]  /*2750*/  BRA.U UP0, `(.L_x_36) ;  /* 0xfffffff900f87547 */ /* 0x002fee000b83ffff */
.L_x_30:
[----:B------:R-:W-:Y:S01]  /*2760*/  SHF.L.U32 R3, R2, 0x1f, RZ ;  /* 0x0000001f02037819 */ /* 0x000fe200000006ff */
[----:B------:R-:W-:-:S03]  /*2770*/  NOP ;  /* 0x0000000000007918 */ /* 0x000fc60000000000 */
[----:B--23--:R-:W2:Y:S02]  /*2780*/  SYNCS.PHASECHK.TRANS64.TRYWAIT P0, [UR30+0xe0], R3 ;  /* 0x0000e003ff0075a7 */ /* 0x00cea4000800111e */
[----:B--2---:R-:W-:Y:S05]  /*2790*/  @!P0 BRA `(.L_x_37) ;  /* 0x0000007000708947 */ /* 0x004fea0003800000 */
.L_x_151:
[----:B------:R-:W2:Y:S01]  /*27a0*/  LDS.128 R4, [UR30+0x120] ;  /* 0x0001201eff047984 */ /* 0x000ea20008000c00 */
[----:B------:R-:W-:Y:S02]  /*27b0*/  UIADD3 UR4, UPT, UPT, UR30, 0xe8, URZ ;  /* 0x000000e81e047890 */ /* 0x000fe4000fffe0ff */
[----:B------:R-:W-:Y:S01]  /*27c0*/  UISETP.GE.AND UP0, UPT, UR39, 0x1, UPT ;  /* 0x000000012700788c */ /* 0x000fe2000bf06270 */
[----:B------:R-:W-:Y:S01]  /*27d0*/  @!PT LDS RZ, [RZ] ;  /* 0x00000000fffff984 */ /* 0x000fe20000000800 */
[----:B------:R-:W-:Y:S01]  /*27e0*/  @!PT LDS RZ, [RZ] ;  /* 0x00000000fffff984 */ /* 0x000fe20000000800 */
[----:B------:R-:W-:Y:S01]  /*27f0*/  @!PT LDS RZ, [RZ] ;  /* 0x00000000fffff984 */ /* 0x000fe20000000800 */
[----:B------:R-:W-:Y:S01]  /*2800*/  @!PT LDS RZ, [RZ] ;  /* 0x00000000fffff984 */ /* 0x000fe20000000800 */
[----:B------:R3:W-:Y:S06]  /*2810*/  MEMBAR.ALL.CTA ;  /* 0x0000000000007992 */ /* 0x0007ec0000008000 */
[----:B---3--:R-:W3:Y:S01]  /*2820*/  FENCE.VIEW.ASYNC.S ;  /* 0x00000000000073c6 */ /* 0x008ee20000000000 */
[----:B------:R-:W-:-:S09]  /*2830*/  UPRMT UR4, URZ, 0x654, UR4 ;  /* 0x00000654ff047896 */ /* 0x000fd20008000004 */
[----:B---3--:R-:W-:Y:S01]  /*2840*/  SYNCS.ARRIVE.TRANS64.RED.A1T0 RZ, [UR4], RZ ;  /* 0x000000ffffff79a7 */ /* 0x008fe20008100404 */
[----:B--2---:R-:W-:-:S13]  /*2850*/  LOP3.LUT P0, RZ, R6, 0x1, RZ, 0xc0, !PT ;  /* 0x0000000106ff7812 */ /* 0x004fda000780c0ff */
[----:B------:R-:W-:Y:S01]  /*2860*/  VOTEU.ANY UP1, P0 ;  /* 0x0000000000ff7886 */ /* 0x000fe20000020100 */
[----:B------:R-:W-:-:S13]  /*2870*/  PLOP3.LUT P0, PT, PT, PT, UP1, 0x80, 0x8 ;  /* 0x000000000008781c */ /* 0x000fda0003f0f018 */
[----:B-1----:R-:W-:Y:S02]  /*2880*/  @P0 MOV R0, R4 ;  /* 0x0000000400000202 */ /* 0x002fe40000000f00 */
[----:B------:R-:W-:Y:S02]  /*2890*/  @P0 LOP3.LUT R4, R5, 0xffff, RZ, 0xc0, !PT ;  /* 0x0000ffff05040812 */ /* 0x000fe400078ec0ff */
[----:B------:R-:W-:Y:S02]  /*28a0*/  @P0 R2UR UR6, R0 ;  /* 0x00000000000602ca */ /* 0x000fe400000e0000 */
[----:B------:R-:W-:-:S11]  /*28b0*/  @P0 R2UR UR5, R4 ;  /* 0x00000000040502ca */ /* 0x000fd600000e0000 */
[----:B------:R-:W-:Y:S02]  /*28c0*/  @UP1 UMOV UR50, UR6 ;  /* 0x0000000600321c82 */ /* 0x000fe40008000000 */
[----:B------:R-:W-:Y:S01]  /*28d0*/  @UP1 UMOV UR48, UR5 ;  /* 0x0000000500301c82 */ /* 0x000fe20008000000 */
[----:B------:R-:W-:Y:S05]  /*28e0*/  BRA.U !UP0, `(.L_x_38) ;  /* 0x0000000108d47547 */ /* 0x000fea000b800000 */
[----:B------:R-:W1:Y:S01]  /*28f0*/  LDCU.128 UR16, c[0x0][0xc10] ;  /* 0x00018200ff1077ac */ /* 0x000e620008000c00 */
[----:B------:R-:W2:Y:S01]  /*2900*/  LDCU UR20, c[0x0][0xc20] ;  /* 0x00018400ff1477ac */ /* 0x000ea20008000800 */
[----:B------:R-:W3:Y:S01]  /*2910*/  LDCU UR13, c[0x0][0xc0c] ;  /* 0x00018180ff0d77ac */ /* 0x000ee20008000800 */
[----:B------:R-:W4:Y:S01]  /*2920*/  LDCU.64 UR14, c[0x0][0xc28] ;  /* 0x00018500ff0e77ac */ /* 0x000f220008000a00 */
[----:B------:R-:W-:Y:S02]  /*2930*/  UISETP.NE.AND UP3, UPT, UR39, 0x1, UPT ;  /* 0x000000012700788c */ /* 0x000fe4000bf65270 */
[----:B-1----:R-:W-:Y:S02]  /*2940*/  UIMAD.WIDE.U32 UR4, UR53, UR19, URZ ;  /* 0x00000013350472a5 */ /* 0x002fe4000f8e00ff */
[----:B------:R-:W-:Y:S02]  /*2950*/  UIMAD.WIDE.U32 UR6, UR54, UR16, URZ ;  /* 0x00000010360672a5 */ /* 0x000fe4000f8e00ff */
[----:B------:R-:W-:-:S02]  /*2960*/  UISETP.NE.AND UP0, UPT, UR18, 0x1, UPT ;  /* 0x000000011200788c */ /* 0x000fc4000bf05270 */
[----:B------:R-:W-:Y:S01]  /*2970*/  UIMAD.WIDE.U32 UR10, UR48, UR19, URZ ;  /* 0x00000013300a72a5 */ /* 0x000fe2000f8e00ff */
[----:B------:R-:W-:Y:S01]  /*2980*/  UMOV UR4, UR5 ;  /* 0x0000000500047c82 */ /* 0x000fe20008000000 */
[----:B---3--:R-:W-:Y:S02]  /*2990*/  UISETP.NE.AND UP2, UPT, UR13, 0x1, UPT ;  /* 0x000000010d00788c */ /* 0x008fe4000bf45270 */
[----:B--2---:R-:W-:Y:S02]  /*29a0*/  USHF.R.U32.HI UR5, URZ, UR20, UR4 ;  /* 0x00000014ff057299 */ /* 0x004fe40008011604 */
[----:B------:R-:W-:Y:S01]  /*29b0*/  UIMAD.WIDE.U32 UR8, UR50, UR16, URZ ;  /* 0x00000010320872a5 */ /* 0x000fe2000f8e00ff */
[----:B------:R-:W-:Y:S01]  /*29c0*/  UMOV UR4, UR7 ;  /* 0x0000000700047c82 */ /* 0x000fe20008000000 */
[----:B------:R-:W-:Y:S02]  /*29d0*/  USEL UR5, UR53, UR5, !UP0 ;  /* 0x0000000535057287 */ /* 0x000fe4000c000000 */
[----:B------:R-:W-:-:S02]  /*29e0*/  USHF.R.U32.HI UR4, URZ, UR17, UR4 ;  /* 0x00000011ff047299 */ /* 0x000fc40008011604 */
[----:B----4-:R-:W-:Y:S02]  /*29f0*/  UIMAD.WIDE.U32 UR6, UR5, UR14, URZ ;  /* 0x0000000e050672a5 */ /* 0x010fe4000f8e00ff */
[----:B------:R-:W-:Y:S01]  /*2a00*/  USEL UR12, UR54, UR4, !UP2 ;  /* 0x00000004360c7287 */ /* 0x000fe2000d000000 */
[----:B------:R-:W-:Y:S02]  /*2a10*/  UMOV UR8, UR9 ;  /* 0x0000000900087c82 */ /* 0x000fe40008000000 */
[----:B------:R-:W-:Y:S01]  /*2a20*/  UMOV UR4, UR11 ;  /* 0x0000000b00047c82 */ /* 0x000fe20008000000 */
[----:B------:R-:W-:Y:S01]  /*2a30*/  UIMAD.WIDE.U32 UR10, UR12, UR14, URZ ;  /* 0x0000000e0c0a72a5 */ /* 0x000fe2000f8e00ff */
[----:B------:R-:W-:Y:S01]  /*2a40*/  UMOV UR6, UR7 ;  /* 0x0000000700067c82 */ /* 0x000fe20008000000 */
[----:B------:R-:W-:Y:S02]  /*2a50*/  USHF.R.U32.HI UR4, URZ, UR20, UR4 ;  /* 0x00000014ff047299 */ /* 0x000fe40008011604 */
[----:B------:R-:W-:-:S02]  /*2a60*/  @UP3 USHF.R.U32.HI UR5, URZ, UR15, UR6 ;  /* 0x0000000fff053299 */ /* 0x000fc40008011606 */
[----:B------:R-:W-:Y:S01]  /*2a70*/  USHF.R.U32.HI UR17, URZ, UR17, UR8 ;  /* 0x00000011ff117299 */ /* 0x000fe20008011608 */
[----:B------:R-:W-:Y:S01]  /*2a80*/  UMOV UR6, UR11 ;  /* 0x0000000b00067c82 */ /* 0x000fe20008000000 */
[----:B------:R-:W-:Y:S02]  /*2a90*/  USEL UR4, UR48, UR4, !UP0 ;  /* 0x0000000430047287 */ /* 0x000fe4000c000000 */
[----:B------:R-:W-:Y:S02]  /*2aa0*/  @UP3 USHF.R.U32.HI UR12, URZ, UR15, UR6 ;  /* 0x0000000fff0c3299 */ /* 0x000fe40008011606 */
[----:B------:R-:W-:Y:S02]  /*2ab0*/  UIMAD UR6, UR39, UR5, URZ ;  /* 0x00000005270672a4 */ /* 0x000fe4000f8e02ff */
[----:B------:R-:W-:Y:S02]  /*2ac0*/  USEL UR5, UR50, UR17, !UP2 ;  /* 0x0000001132057287 */ /* 0x000fe4000d000000 */
[----:B------:R-:W-:-:S02]  /*2ad0*/  UIMAD UR8, UR39, UR12, URZ ;  /* 0x0000000c270872a4 */ /* 0x000fc4000f8e02ff */
[----:B------:R-:W-:Y:S02]  /*2ae0*/  UISETP.GE.AND UP0, UPT, UR4, UR6, UPT ;  /* 0x000000060400728c */ /* 0x000fe4000bf06270 */
[----:B------:R-:W-:Y:S02]  /*2af0*/  UIMAD.WIDE.U32 UR6, UR4, UR14, URZ ;  /* 0x0000000e040672a5 */ /* 0x000fe4000f8e00ff */
[----:B------:R-:W-:Y:S02]  /*2b00*/  UISETP.GE.OR UP0, UPT, UR5, UR8, UP0 ;  /* 0x000000080500728c */ /* 0x000fe40008706670 */
[----:B------:R-:W-:Y:S02]  /*2b10*/  UIMAD.WIDE.U32 UR8, UR5, UR14, URZ ;  /* 0x0000000e050872a5 */ /* 0x000fe4000f8e00ff */
[----:B------:R-:W-:Y:S01]  /*2b20*/  UIADD3 UR10, UPT, UPT, -UR4, URZ, URZ ;  /* 0x000000ff040a7290 */ /* 0x000fe2000fffe1ff */
[----:B------:R-:W-:Y:S02]  /*2b30*/  UMOV UR6, UR7 ;  /* 0x0000000700067c82 */ /* 0x000fe40008000000 */
[----:B------:R-:W-:-:S02]  /*2b40*/  USHF.R.U32.HI UR6, URZ, UR15, UR6 ;  /* 0x0000000fff067299 */ /* 0x000fc40008011606 */
[----:B------:R-:W-:Y:S02]  /*2b50*/  UIMAD UR10, UR18, UR10, UR48 ;  /* 0x0000000a120a72a4 */ /* 0x000fe4000f8e0230 */
[----:B------:R-:W-:Y:S01]  /*2b60*/  USEL UR6, UR4, UR6, !UP3 ;  /* 0x0000000604067287 */ /* 0x000fe2000d800000 */
[----:B------:R-:W-:Y:S01]  /*2b70*/  @!UP0 UMOV UR7, UR9 ;  /* 0x0000000900078c82 */ /* 0x000fe20008000000 */
[----:B------:R-:W-:Y:S02]  /*2b80*/  UIADD3 UR9, UPT, UPT, -UR5, URZ, URZ ;  /* 0x000000ff05097290 */ /* 0x000fe4000fffe1ff */
[----:B------:R-:W-:Y:S02]  /*2b90*/  @!UP0 USHF.R.U32.HI UR7, URZ, UR15, UR7 ;  /* 0x0000000fff078299 */ /* 0x000fe40008011607 */
[----:B------:R-:W-:Y:S02]  /*2ba0*/  UIADD3 UR8, UPT, UPT, -UR6, URZ, URZ ;  /* 0x000000ff06087290 */ /* 0x000fe4000fffe1ff */
[----:B------:R-:W-:-:S02]  /*2bb0*/  @!UP0 USEL UR7, UR5, UR7, !UP3 ;  /* 0x0000000705078287 */ /* 0x000fc4000d800000 */
[----:B------:R-:W-:Y:S02]  /*2bc0*/  UIMAD UR8, UR39, UR8, UR4 ;  /* 0x00000008270872a4 */ /* 0x000fe4000f8e0204 */
[----:B------:R-:W-:Y:S02]  /*2bd0*/  @!UP0 UIADD3 UR6, UPT, UPT, UR6, -UR7, URZ ;  /* 0x8000000706068290 */ /* 0x000fe4000fffe0ff */
[----:B------:R-:W-:Y:S02]  /*2be0*/  @!UP0 UIMAD UR7, UR8, UR12, UR7 ;  /* 0x0000000c080782a4 */ /* 0x000fe4000f8e0207 */
[----:B------:R-:W-:Y:S02]  /*2bf0*/  @!UP0 UIMAD UR4, UR39, UR6, UR5 ;  /* 0x00000006270482a4 */ /* 0x000fe4000f8e0205 */
[----:B------:R-:W-:Y:S02]  /*2c00*/  UIMAD UR6, UR13, UR9, UR50 ;  /* 0x000000090d0672a4 */ /* 0x000fe4000f8e0232 */
[----:B------:R-:W-:Y:S01]  /*2c10*/  UIMAD UR48, UR4, UR18, UR10 ;  /* 0x00000012043072a4 */ /* 0x000fe2000f8e020a */
[----:B------:R-:W-:-:S02]  /*2c20*/  @!UP0 UMOV UR5, UR7 ;  /* 0x0000000700058c82 */ /* 0x000fc40008000000 */
[----:B------:R-:W-:-:S12]  /*2c30*/  UIMAD UR50, UR5, UR13, UR6 ;  /* 0x0000000d053272a4 */ /* 0x000fd8000f8e0206 */
.L_x_38:
[----:B------:R-:W1:Y:S02]  /*2c40*/  LDCU UR4, c[0x0][0xc30] ;  /* 0x00018600ff0477ac */ /* 0x000e640008000800 */
[----:B-1----:R-:W-:-:S09]  /*2c50*/  UISETP.NE.AND UP0, UPT, UR4, 0x1, UPT ;  /* 0x000000010400788c */ /* 0x002fd2000bf05270 */
[----:B------:R-:W-:Y:S05]  /*2c60*/  BRA.U UP0, `(.L_x_39) ;  /* 0x0000000100447547 */ /* 0x000fea000b800000 */
[----:B------:R-:W1:Y:S01]  /*2c70*/  LDCU.128 UR8, c[0x0][0xc10] ;  /* 0x00018200ff0877ac */ /* 0x000e620008000c00 */
[----:B------:R-:W2:Y:S01]  /*2c80*/  LDCU UR12, c[0x0][0xc0c] ;  /* 0x00018180ff0c77ac */ /* 0x000ea20008000800 */
[----:B------:R-:W3:Y:S01]  /*2c90*/  LDCU UR13, c[0x0][0xc20] ;  /* 0x00018400ff0d77ac */ /* 0x000ee20008000800 */
[----:B-1----:R-:W-:Y:S02]  /*2ca0*/  UIMAD.WIDE.U32 UR6, UR50, UR8, URZ ;  /* 0x00000008320672a5 */ /* 0x002fe4000f8e00ff */
[----:B------:R-:W-:Y:S02]  /*2cb0*/  UIMAD.WIDE.U32 UR4, UR48, UR11, URZ ;  /* 0x0000000b300472a5 */ /* 0x000fe4000f8e00ff */
[----:B--2---:R-:W-:Y:S02]  /*2cc0*/  UISETP.NE.AND UP2, UPT, UR12, 0x1, UPT ;  /* 0x000000010c00788c */ /* 0x004fe4000bf45270 */
[----:B------:R-:W-:Y:S01]  /*2cd0*/  UISETP.NE.AND UP0, UPT, UR10, 0x1, UPT ;  /* 0x000000010a00788c */ /* 0x000fe2000bf05270 */
[----:B------:R-:W-:-:S02]  /*2ce0*/  UMOV UR6, UR7 ;  /* 0x0000000700067c82 */ /* 0x000fc40008000000 */
[----:B------:R-:W-:Y:S01]  /*2cf0*/  UMOV UR4, UR5 ;  /* 0x0000000500047c82 */ /* 0x000fe20008000000 */
[----:B------:R-:W-:Y:S02]  /*2d00*/  USHF.R.U32.HI UR6, URZ, UR9, UR6 ;  /* 0x00000009ff067299 */ /* 0x000fe40008011606 */
[----:B---3--:R-:W-:Y:S02]  /*2d10*/  USHF.R.U32.HI UR4, URZ, UR13, UR4 ;  /* 0x0000000dff047299 */ /* 0x008fe40008011604 */
[----:B------:R-:W-:Y:S02]  /*2d20*/  USEL UR5, UR50, UR6, !UP2 ;  /* 0x0000000632057287 */ /* 0x000fe4000d000000 */
[----:B------:R-:W-:-:S04]  /*2d30*/  USEL UR4, UR48, UR4, !UP0 ;  /* 0x0000000430047287 */ /* 0x000fc8000c000000 */
[----:B------:R-:W-:Y:S02]  /*2d40*/  UIADD3 UR6, UPT, UPT, UR5, -UR4, URZ ;  /* 0x8000000405067290 */ /* 0x000fe4000fffe0ff */
[----:B------:R-:W-:Y:S02]  /*2d50*/  UIADD3 UR4, UPT, UPT, -UR5, UR4, URZ ;  /* 0x0000000405047290 */ /* 0x000fe4000fffe1ff */
[----:B------:R-:W-:Y:S02]  /*2d60*/  UIMAD UR48, UR6, UR10, UR48 ;  /* 0x0000000a063072a4 */ /* 0x000fe4000f8e0230 */
[----:B------:R-:W-:-:S12]  /*2d70*/  UIMAD UR50, UR4, UR12, UR50 ;  /* 0x0000000c043272a4 */ /* 0x000fd8000f8e0232 */
.L_x_39:
[----:B------:R-:W-:Y:S01]  /*2d80*/  R2UR UR5, R68 ;  /* 0x00000000440572ca */ /* 0x000fe200000e0000 */
[----:B------:R-:W-:Y:S01]  /*2d90*/  UMOV UR36, UR42 ;  /* 0x0000002a00247c82 */ /* 0x000fe20008000000 */
[----:B------:R-:W-:Y:S02]  /*2da0*/  R2UR UR4, R67 ;  /* 0x00000000430472ca */ /* 0x000fe400000e0000 */
[----:B------:R-:W-:Y:S02]  /*2db0*/  PLOP3.LUT P1, PT, PT, PT, PT, 0x80, 0x8 ;  /* 0x000000000008781c */ /* 0x000fe40003f2f070 */
[----:B------:R-:W-:-:S07]  /*2dc0*/  LOP3.LUT R2, R2, 0x1, RZ, 0x3c, !PT ;  /* 0x0000000102027812 */ /* 0x000fce00078e3cff */
[----:B------:R-:W-:Y:S02]  /*2dd0*/  UIADD3 UR52, UPT, UPT, UR50, UR5, URZ ;  /* 0x0000000532347290 */ /* 0x000fe4000fffe0ff */
[----:B------:R-:W-:Y:S01]  /*2de0*/  UIADD3 UR24, UPT, UPT, UR48, UR4, URZ ;  /* 0x0000000430187290 */ /* 0x000fe2000fffe0ff */
[----:B------:R-:W-:Y:S11]  /*2df0*/  BRA.U UP1, `(.L_x_40) ;  /* 0xffffffe901a47547 */ /* 0x000ff6000b83ffff */
[----:B------:R-:W-:Y:S01]  /*2e00*/  UIADD3 UR30, UPT, UPT, UR30, 0x48, URZ ;  /* 0x000000481e1e7890 */ /* 0x000fe2000fffe0ff */
[----:B------:R-:W-:-:S03]  /*2e10*/  MOV R2, UR27 ;  /* 0x0000001b00027c02 */ /* 0x000fc60008000f00 */
[----:B------:R-:W-:Y:S01]  /*2e20*/  ULEA UR4, UR31, UR30, 0x3 ;  /* 0x0000001e1f047291 */ /* 0x000fe2000f8e18ff */
[----:B------:R-:W-:-:S08]  /*2e30*/  SHF.L.U32 R2, R2, 0x1f, RZ ;  /* 0x0000001f02027819 */ /* 0x000fd000000006ff */
[----:B------:R-:W1:Y:S02]  /*2e40*/  SYNCS.PHASECHK.TRANS64.TRYWAIT P0, [UR4], R2 ;  /* 0x00000002ff0075a7 */ /* 0x000e640008001104 */
[----:B-1----:R-:W-:Y:S05]  /*2e50*/  @!P0 BRA `(.L_x_41) ;  /* 0x0000006800d88947 */ /* 0x002fea0003800000 */
.L_x_153:
[----:B------:R-:W-:-:S04]  /*2e60*/  UIADD3 UR4, UPT, UPT, UR31, 0x1, URZ ;  /* 0x000000011f047890 */ /* 0x000fc8000fffe0ff */
[----:B------:R-:W-:-:S04]  /*2e70*/  UISETP.NE.AND UP0, UPT, UR4, 0x9, UPT ;  /* 0x000000090400788c */ /* 0x000fc8000bf05270 */
[----:B------:R-:W-:Y:S02]  /*2e80*/  USEL UR5, URZ, 0x1, UP0 ;  /* 0x00000001ff057887 */ /* 0x000fe40008000000 */
[----:B------:R-:W-:Y:S02]  /*2e90*/  USEL UR4, UR4, URZ, UP0 ;  /* 0x000000ff04047287 */ /* 0x000fe40008000000 */
[----:B------:R-:W-:Y:S02]  /*2ea0*/  ULOP3.LUT UR6, UR27, UR5, URZ, 0x3c, !UPT ;  /* 0x000000051b067292 */ /* 0x000fe4000f8e3cff */
[----:B------:R-:W-:-:S04]  /*2eb0*/  ULEA UR5, UR4, UR30, 0x3 ;  /* 0x0000001e04057291 */ /* 0x000fc8000f8e18ff */
[----:B-1----:R-:W-:-:S04]  /*2ec0*/  MOV R2, UR6 ;  /* 0x0000000600027c02 */ /* 0x002fc80008000f00 */
[----:B------:R-:W-:-:S04]  /*2ed0*/  SHF.L.U32 R2, R2, 0x1f, RZ ;  /* 0x0000001f02027819 */ /* 0x000fc800000006ff */
[----:B------:R-:W1:Y:S02]  /*2ee0*/  SYNCS.PHASECHK.TRANS64.TRYWAIT P0, [UR5], R2 ;  /* 0x00000002ff0075a7 */ /* 0x000e640008001105 */
[----:B-1----:R-:W-:Y:S05]  /*2ef0*/  @!P0 BRA `(.L_x_42) ;  /* 0x0000006800c88947 */ /* 0x002fea0003800000 */
.L_x_155:
        /* <DEDUP_REMOVED lines=10> */
.L_x_157:
        /* <DEDUP_REMOVED lines=10> */
.L_x_159:
        /* <DEDUP_REMOVED lines=10> */
.L_x_161:
        /* <DEDUP_REMOVED lines=10> */
.L_x_163:
        /* <DEDUP_REMOVED lines=10> */
.L_x_165:
        /* <DEDUP_REMOVED lines=10> */
.L_x_167:
[----:B------:R-:W-:-:S04]  /*32c0*/  UIADD3 UR4, UPT, UPT, UR4, 0x1, URZ ;  /* 0x0000000104047890 */ /* 0x000fc8000fffe0ff */
[----:B------:R-:W-:-:S04]  /*32d0*/  UISETP.NE.AND UP0, UPT, UR4, 0x9, UPT ;  /* 0x000000090400788c */ /* 0x000fc8000bf05270 */
[----:B------:R-:W-:Y:S02]  /*32e0*/  USEL UR5, URZ, 0x1, UP0 ;  /* 0x00000001ff057887 */ /* 0x000fe40008000000 */
[----:B------:R-:W-:Y:S02]  /*32f0*/  USEL UR4, UR4, URZ, UP0 ;  /* 0x000000ff04047287 */ /* 0x000fe40008000000 */
[----:B------:R-:W-:Y:S02]  /*3300*/  ULOP3.LUT UR5, UR6, UR5, URZ, 0x3c, !UPT ;  /* 0x0000000506057292 */ /* 0x000fe4000f8e3cff */
[----:B------:R-:W-:-:S04]  /*3310*/  ULEA UR4, UR4, UR30, 0x3 ;  /* 0x0000001e04047291 */ /* 0x000fc8000f8e18ff */
[----:B-1----:R-:W-:Y:S02]  /*3320*/  IMAD.U32 R2, RZ, RZ, UR5 ;  /* 0x00000005ff027e24 */ /* 0x002fe4000f8e00ff */
[----:B------:R-:W-:-:S03]  /*3330*/  MOV R0, UR4 ;  /* 0x0000000400007c02 */ /* 0x000fc60008000f00 */
[----:B------:R-:W-:-:S07]  /*3340*/  SHF.L.U32 R2, R2, 0x1f, RZ ;  /* 0x0000001f02027819 */ /* 0x000fce00000006ff */
.L_x_49:
[----:B-1----:R1:W2:Y:S02]  /*3350*/  SYNCS.PHASECHK.TRANS64.TRYWAIT P0, [R0+URZ], R2 ;  /* 0x00000002000075a7 */ /* 0x0022a400080011ff */
[----:B--2---:R-:W-:Y:S05]  /*3360*/  @!P0 NANOSLEEP.SYNCS 0x989680 ;  /* 0x009896800000895d */ /* 0x004fea0003900000 */
[----:B------:R-:W2:Y:S02]  /*3370*/  @!P0 SYNCS.PHASECHK.TRANS64 P0, [R0+URZ], R2 ;  /* 0x00000002000085a7 */ /* 0x000ea400080010ff */
[----:B--2---:R-:W-:Y:S05]  /*3380*/  @P0 EXIT ;  /* 0x000000000000094d */ /* 0x004fea0003800000 */
[----:B------:R-:W-:Y:S05]  /*3390*/  BRA `(.L_x_49) ;  /* 0xfffffffc00ec7947 */ /* 0x000fea000383ffff */
.L_x_22:
[----:B------:R-:W2:Y:S02]  /*33a0*/  S2UR UR4, SR_CgaCtaId ;  /* 0x00000000000479c3 */ /* 0x000ea40000008800 */
[----:B--2---:R-:W-:-:S04]  /*33b0*/  UISETP.NE.AND UP0, UPT, UR4, URZ, UPT ;  /* 0x000000ff0400728c */ /* 0x004fc8000bf05270 */
[----:B------:R-:W-:-:S09]  /*33c0*/  UISETP.NE.OR UP0, UPT, UR18, 0x1, UP0 ;  /* 0x000000011200788c */ /* 0x000fd20008705670 */
[----:B------:R-:W-:Y:S05]  /*33d0*/  BRA.U UP0, `(.L_x_50) ;  /* 0x0000000100b47547 */ /* 0x000fea000b800000 */
[----:B------:R-:W2:Y:S01]  /*33e0*/  S2UR UR5, SR_CgaCtaId ;  /* 0x00000000000579c3 */ /* 0x000ea20000008800 */
[----:B------:R-:W-:Y:S01]  /*33f0*/  UMOV UR4, 0x400 ;  /* 0x0000040000047882 */ /* 0x000fe20000000000 */
[----:B------:R-:W-:Y:S01]  /*3400*/  HFMA2 R2, -RZ, RZ, 0, 5.9604644775390625e-08 ;  /* 0x00000001ff027431 */ /* 0x000fe200000001ff */
[----:B------:R-:W-:Y:S01]  /*3410*/  ISETP.GE.U32.AND P0, PT, R3, 0x2, PT ;  /* 0x000000020300780c */ /* 0x000fe20003f06070 */
[----:B------:R-:W-:Y:S01]  /*3420*/  IMAD.MOV.U32 R8, RZ, RZ, RZ ;  /* 0x000000ffff087224 */ /* 0x000fe200078e00ff */
[----:B--2---:R-:W-:-:S04]  /*3430*/  ULEA UR4, UR5, UR4, 0x18 ;  /* 0x0000000405047291 */ /* 0x004fc8000f8ec0ff */
[----:B------:R-:W-:Y:S02]  /*3440*/  UIADD3 UR5, UPT, UPT, UR4, 0xe8, URZ ;  /* 0x000000e804057890 */ /* 0x000fe4000fffe0ff */
[----:B------:R-:W-:Y:S02]  /*3450*/  UIADD3 UR8, UPT, UPT, UR4, 0xe0, URZ ;  /* 0x000000e004087890 */ /* 0x000fe4000fffe0ff */
[----:B------:R-:W-:-:S12]  /*3460*/  UPRMT UR5, URZ, 0x654, UR5 ;  /* 0x00000654ff057896 */ /* 0x000fd80008000005 */
.L_x_53:
[----:B------:R-:W-:Y:S01]  /*3470*/  SHF.L.U32 R6, R2, 0x1f, RZ ;  /* 0x0000001f02067819 */ /* 0x000fe200000006ff */
[----:B------:R-:W-:Y:S02]  /*3480*/  IMAD.U32 R4, RZ, RZ, UR8 ;  /* 0x00000008ff047e24 */ /* 0x000fe4000f8e00ff */
[----:B------:R-:W-:Y:S01]  /*3490*/  @!P0 IMAD.MOV.U32 R5, RZ, RZ, 0x10 ;  /* 0x00000010ff058424 */ /* 0x000fe200078e00ff */
[----:B------:R-:W2:Y:S02]  /*34a0*/  SYNCS.PHASECHK.TRANS64.TRYWAIT P1, [UR4+0xe8], R6 ;  /* 0x0000e806ff0075a7 */ /* 0x000ea40008021104 */
[----:B------:R-:W-:-:S04]  /*34b0*/  PRMT R4, R3, 0x654, R4 ;  /* 0x0000065403047816 */ /* 0x000fc80000000004 */
[----:B------:R-:W-:Y:S01]  /*34c0*/  SEL R0, R4, R0, !P0 ;  /* 0x0000000004007207 */ /* 0x000fe20004000000 */
[----:B--2---:R-:W-:Y:S06]  /*34d0*/  @!P1 BRA `(.L_x_51) ;  /* 0x0000006400f89947 */ /* 0x004fec0003800000 */
.L_x_169:
[----:B------:R-:W-:Y:S01]  /*34e0*/  UIADD3 UR6, UPT, UPT, UR4, 0x120, URZ ;  /* 0x0000012004067890 */ /* 0x000fe2000fffe0ff */
[----:B------:R3:W-:Y:S01]  /*34f0*/  @!P0 SYNCS.ARRIVE.TRANS64.RED RZ, [R0+URZ], R5 ;  /* 0x0000000500ff89a7 */ /* 0x0007e200080004ff */
[----:B------:R-:W-:Y:S01]  /*3500*/  UIADD3 UR7, UPT, UPT, UR4, 0xe0, URZ ;  /* 0x000000e004077890 */ /* 0x000fe2000fffe0ff */
[----:B------:R-:W-:-:S08]  /*3510*/  LOP3.LUT R2, R2, 0x1, RZ, 0x3c, !PT ;  /* 0x0000000102027812 */ /* 0x000fd000078e3cff */
[----:B------:R-:W-:Y:S06]  /*3520*/  UGETNEXTWORKID.BROADCAST [UR6], [UR7] ;  /* 0x00000000060073ca */ /* 0x000fec0008000100 */
[----:B---3--:R-:W-:-:S04]  /*3530*/  SHF.L.U32 R5, R8, 0x1f, RZ ;  /* 0x0000001f08057819 */ /* 0x008fc800000006ff */
[----:B------:R-:W3:Y:S02]  /*3540*/  SYNCS.PHASECHK.TRANS64.TRYWAIT P1, [UR4+0xe0], R5 ;  /* 0x0000e005ff0075a7 */ /* 0x000ee40008021104 */
[----:B---3--:R-:W-:Y:S05]  /*3550*/  @!P1 BRA `(.L_x_52) ;  /* 0x0000006400f09947 */ /* 0x008fea0003800000 */
.L_x_171:
[----:B--2---:R-:W2:Y:S01]  /*3560*/  LDS.128 R4, [UR4+0x120] ;  /* 0x00012004ff047984 */ /* 0x004ea20008000c00 */
[----:B------:R-:W-:Y:S01]  /*3570*/  LOP3.LUT R8, R8, 0x1, RZ, 0x3c, !PT ;  /* 0x0000000108087812 */ /* 0x000fe200078e3cff */
[----:B------:R-:W-:Y:S01]  /*3580*/  @!PT LDS RZ, [RZ] ;  /* 0x00000000fffff984 */ /* 0x000fe20000000800 */
[----:B------:R-:W-:Y:S01]  /*3590*/  @!PT LDS RZ, [RZ] ;  /* 0x00000000fffff984 */ /* 0x000fe20000000800 */
[----:B------:R-:W-:Y:S01]  /*35a0*/  @!PT LDS RZ, [RZ] ;  /* 0x00000000fffff984 */ /* 0x000fe20000000800 */
[----:B------:R-:W-:Y:S01]  /*35b0*/  @!PT LDS RZ, [RZ] ;  /* 0x00000000fffff984 */ /* 0x000fe20000000800 */
[----:B------:R3:W-:Y:S06]  /*35c0*/  MEMBAR.ALL.CTA ;  /* 0x0000000000007992 */ /* 0x0007ec0000008000 */
[----:B---3--:R-:W3:Y:S02]  /*35d0*/  FENCE.VIEW.ASYNC.S ;  /* 0x00000000000073c6 */ /* 0x008ee40000000000 */
[----:B---3--:R-:W-:Y:S01]  /*35e0*/  SYNCS.ARRIVE.TRANS64.RED.A1T0 RZ, [UR5], RZ ;  /* 0x000000ffffff79a7 */ /* 0x008fe20008100405 */
[----:B--2---:R-:W-:-:S13]  /*35f0*/  LOP3.LUT P1, RZ, R6, 0x1, RZ, 0xc0, !PT ;  /* 0x0000000106ff7812 */ /* 0x004fda000782c0ff */
[----:B------:R-:W-:Y:S05]  /*3600*/  @P1 BRA `(.L_x_53) ;  /* 0xfffffffc00981947 */ /* 0x000fea000383ffff */
[----:B------:R-:W-:-:S04]  /*3610*/  SHF.L.U32 R0, R2, 0x1f, RZ ;  /* 0x0000001f02007819 */ /* 0x000fc800000006ff */
[----:B------:R-:W2:Y:S02]  /*3620*/  SYNCS.PHASECHK.TRANS64 P0, [UR4+0xe8], R0 ;  /* 0x0000e800ff0075a7 */ /* 0x000ea40008001004 */
[----:B-12---:R-:W-:Y:S05]  /*3630*/  @P0 EXIT ;  /* 0x000000000000094d */ /* 0x006fea0003800000 */
[----:B------:R-:W-:-:S07]  /*3640*/  MOV R0, UR4 ;  /* 0x0000000400007c02 */ /* 0x000fce0008000f00 */
.L_x_54:
[----:B-1----:R-:W-:-:S04]  /*3650*/  SHF.L.U32 R3, R2, 0x1f, RZ ;  /* 0x0000001f02037819 */ /* 0x002fc800000006ff */
[----:B------:R1:W2:Y:S03]  /*3660*/  SYNCS.PHASECHK.TRANS64.TRYWAIT P0, [R0+URZ+0xe8], R3 ;  /* 0x0000e803000075a7 */ /* 0x0002a600080011ff */
[----:B--2---:R-:W-:Y:S05]  /*3670*/  @!P0 NANOSLEEP.SYNCS 0x989680 ;  /* 0x009896800000895d */ /* 0x004fea0003900000 */
[----:B------:R-:W2:Y:S02]  /*3680*/  @!P0 SYNCS.PHASECHK.TRANS64 P0, [R0+URZ+0xe8], R3 ;  /* 0x0000e803000085a7 */ /* 0x000ea400080010ff */
[----:B--2---:R-:W-:Y:S05]  /*3690*/  @P0 EXIT ;  /* 0x000000000000094d */ /* 0x004fea0003800000 */
[----:B------:R-:W-:Y:S05]  /*36a0*/  BRA `(.L_x_54) ;  /* 0xfffffffc00e87947 */ /* 0x000fea000383ffff */
.L_x_50:
[----:B------:R-:W-:Y:S05]  /*36b0*/  BRA.U UP4, `(.L_x_55) ;  /* 0x0000001104a47547 */ /* 0x000fea000b800000 */
[----:B------:R-:W2:Y:S01]  /*36c0*/  S2UR UR4, SR_CgaCtaId ;  /* 0x00000000000479c3 */ /* 0x000ea20000008800 */
[----:B------:R-:W-:Y:S01]  /*36d0*/  UMOV UR5, 0x40 ;  /* 0x0000004000057882 */ /* 0x000fe20000000000 */
[----:B------:R-:W-:Y:S01]  /*36e0*/  NOP ;  /* 0x0000000000007918 */ /* 0x000fe20000000000 */
[----:B------:R-:W-:Y:S01]  /*36f0*/  UMOV UR6, 0x400 ;  /* 0x0000040000067882 */ /* 0x000fe20000000000 */
[----:B--2---:R-:W-:Y:S02]  /*3700*/  ULEA UR5, UR4, UR5, 0x18 ;  /* 0x0000000504057291 */ /* 0x004fe4000f8ec0ff */
[----:B------:R-:W-:-:S07]  /*3710*/  ULEA UR6, UR4, UR6, 0x18 ;  /* 0x0000000604067291 */ /* 0x000fce000f8ec0ff */
[----:B------:R-:W2:Y:S02]  /*3720*/  LDS.U8 R3, [UR5+0x1c] ;  /* 0x00001c05ff037984 */ /* 0x000ea40008000000 */
[----:B--2---:R-:W-:-:S13]  /*3730*/  ISETP.NE.AND P0, PT, R3, RZ, PT ;  /* 0x000000ff0300720c */ /* 0x004fda0003f05270 */
[----:B------:R-:W-:Y:S05]  /*3740*/  @P0 BRA `(.L_x_56) ;  /* 0x0000000400080947 */ /* 0x000fea0003800000 */
[----:B------:R-:W-:Y:S02]  /*3750*/  UISETP.NE.U32.AND UP1, UPT, UR38, 0x1, UPT ;  /* 0x000000012600788c */ /* 0x000fe4000bf25070 */
[----:B------:R-:W-:-:S07]  /*3760*/  UIADD3 UR7, UPT, UPT, UR5, 0x8, URZ ;  /* 0x0000000805077890 */ /* 0x000fce000fffe0ff */
[----:B------:R-:W-:Y:S05]  /*3770*/  BRA.U !UP1, `(.L_x_57) ;  /* 0x00000001099c7547 */ /* 0x000fea000b800000 */
[----:B------:R-:W-:Y:S01]  /*3780*/  ELECT P0, URZ, PT ;  /* 0x0000000000ff782f */ /* 0x000fe20003800000 */
[----:B------:R-:W-:-:S12]  /*3790*/  BSSY B0, `(.L_x_57) ;  /* 0x0000025000007945 */ /* 0x000fd80003800000 */
[----:B------:R-:W-:Y:S05]  /*37a0*/  @!P0 BRA `(.L_x_58) ;  /* 0x00000000008c8947 */ /* 0x000fea0003800000 */
[----:B------:R-:W-:-:S05]  /*37b0*/  UMOV UR4, 0x10 ;  /* 0x0000001000047882 */ /* 0x000fca0000000000 */
[----:B------:R-:W-:Y:S04]  /*37c0*/  DEPBAR.LE SB2, 0x36 ;  /* 0x0000ad800000791a */ /* 0x000fe80000000000 */
[----:B------:R-:W2:Y:S02]  /*37d0*/  UTCATOMSWS.2CTA.FIND_AND_SET.ALIGN UP0, UR4, UR4 ;  /* 0x00000004000475e3 */ /* 0x000ea40008200800 */
[----:B--2---:R-:W-:Y:S01]  /*37e0*/  MOV R10, UR4 ;  /* 0x00000004000a7c02 */ /* 0x004fe20008000f00 */
[----:B------:R-:W-:Y:S06]  /*37f0*/  BRA.U UP0, `(.L_x_59) ;  /* 0x0000000100187547 */ /* 0x000fec000b800000 */
.L_x_60:
[----:B------:R-:W-:Y:S05]  /*3800*/  NANOSLEEP 0x64 ;  /* 0x000000640000795d */ /* 0x000fea0003800000 */
[----:B------:R-:W-:-:S05]  /*3810*/  UMOV UR4, 0x10 ;  /* 0x0000001000047882 */ /* 0x000fca0000000000 */
[----:B------:R-:W-:Y:S04]  /*3820*/  DEPBAR.LE SB2, 0x36 ;  /* 0x0000ad800000791a */ /* 0x000fe80000000000 */
[----:B------:R-:W2:Y:S02]  /*3830*/  UTCATOMSWS.2CTA.FIND_AND_SET.ALIGN UP0, UR4, UR4 ;  /* 0x00000004000475e3 */ /* 0x000ea40008200800 */
[----:B--2---:R-:W-:Y:S01]  /*3840*/  MOV R10, UR4 ;  /* 0x00000004000a7c02 */ /* 0x004fe20008000f00 */
[----:B------:R-:W-:Y:S05]  /*3850*/  BRA.U !UP0, `(.L_x_60) ;  /* 0xfffffffd08e87547 */ /* 0x000fea000b83ffff */
.L_x_59:
[----:B------:R-:W2:Y:S01]  /*3860*/  LDS R6, [UR5+0x10] ;  /* 0x00001005ff067984 */ /* 0x000ea20008000800 */
[----:B------:R-:W-:Y:S01]  /*3870*/  IMAD.U32 R3, RZ, RZ, UR6 ;  /* 0x00000006ff037e24 */ /* 0x000fe2000f8e00ff */
[----:B------:R-:W-:-:S03]  /*3880*/  MOV R4, UR37 ;  /* 0x0000002500047c02 */ /* 0x000fc60008000f00 */
[----:B------:R-:W-:Y:S01]  /*3890*/  VIADD R3, R3, 0x130 ;  /* 0x0000013003037836 */ /* 0x000fe20000000000 */
[----:B--2---:R-:W-:-:S04]  /*38a0*/  SHF.L.U32 R6, R6, 0x1f, RZ ;  /* 0x0000001f06067819 */ /* 0x004fc800000006ff */
[----:B------:R-:W2:Y:S02]  /*38b0*/  SYNCS.PHASECHK.TRANS64.TRYWAIT P0, [UR5+0x8], R6 ;  /* 0x00000806ff0075a7 */ /* 0x000ea40008001105 */
[----:B--2---:R-:W-:Y:S05]  /*38c0*/  @P0 BRA `(.L_x_61) ;  /* 0x0000000000080947 */ /* 0x004fea0003800000 */
[----:B------:R-:W2:Y:S02]  /*38d0*/  SYNCS.PHASECHK.TRANS64.TRYWAIT P0, [UR5+0x8], R6 ;  /* 0x00000806ff0075a7 */ /* 0x000ea40008001105 */
[----:B--2---:R-:W-:Y:S05]  /*38e0*/  @!P0 BRA `(.L_x_62) ;  /* 0x0000006400248947 */ /* 0x004fea0003800000 */
.L_x_61:
[----:B------:R-:W-:Y:S01]  /*38f0*/  PRMT R4, R4, 0x654, R3 ;  /* 0x0000065404047816 */ /* 0x000fe20000000003 */
[----:B------:R-:W-:Y:S01]  /*3900*/  HFMA2 R3, -RZ, RZ, 0, 5.9604644775390625e-08 ;  /* 0x00000001ff037431 */ /* 0x000fe200000001ff */
[----:B------:R-:W-:Y:S01]  /*3910*/  UPRMT UR4, UR37, 0x654, UR7 ;  /* 0x0000065425047896 */ /* 0x000fe20008000007 */
[----:B------:R-:W-:Y:S02]  /*3920*/  IMAD.MOV.U32 R8, RZ, RZ, 0xffff ;  /* 0x0000ffffff087424 */ /* 0x000fe400078e00ff */
[----:B--2---:R-:W-:Y:S02]  /*3930*/  IMAD.MOV.U32 R6, RZ, RZ, 0x4 ;  /* 0x00000004ff067424 */ /* 0x004fe400078e00ff */
[----:B------:R-:W-:Y:S01]  /*3940*/  IMAD.SHL.U32 R9, R10, 0x20, RZ ;  /* 0x000000200a097824 */ /* 0x000fe200078e00ff */
[----:B------:R-:W-:Y:S02]  /*3950*/  MOV R5, UR4 ;  /* 0x0000000400057c02 */ /* 0x000fe40008000f00 */
[-C--:B------:R-:W-:Y:S01]  /*3960*/  SHF.L.U32 R8, R8, R10.reuse, RZ ;  /* 0x0000000a08087219 */ /* 0x080fe200000006ff */
[----:B------:R2:W-:Y:S01]  /*3970*/  SYNCS.ARRIVE.TRANS64.RED RZ, [UR4], R6 ;  /* 0x00000006ffff79a7 */ /* 0x0005e20008000404 */
[----:B------:R-:W-:Y:S01]  /*3980*/  SHF.L.U32 R7, R3, R10, RZ ;  /* 0x0000000a03077219 */ /* 0x000fe200000006ff */
[----:B------:R2:W-:Y:S04]  /*3990*/  STS [UR6+0x130], R9 ;  /* 0x00013009ff007988 */ /* 0x0005e80008000806 */
[----:B------:R2:W-:Y:S04]  /*39a0*/  STAS [R4.64], R10 ;  /* 0x0000000a04007dbd */ /* 0x0005e8000c0008ff */
[----:B------:R2:W-:Y:S04]  /*39b0*/  ATOMS.OR RZ, [UR5+0x14], R8 ;  /* 0x00001408ffff798c */ /* 0x0005e8000b000005 */
[----:B------:R2:W-:Y:S04]  /*39c0*/  ATOMS.OR RZ, [UR5+0x18], R7 ;  /* 0x00001807ffff798c */ /* 0x0005e8000b000005 */
[----:B------:R2:W-:Y:S02]  /*39d0*/  ATOMS.XOR RZ, [UR5+0x10], R3 ;  /* 0x00001003ffff798c */ /* 0x0005e4000b800005 */
.L_x_58:
[----:B-1----:R-:W-:Y:S05]  /*39e0*/  BSYNC B0 ;  /* 0x0000000000007941 */ /* 0x002fea0003800000 */
.L_x_57:
[----:B------:R-:W-:Y:S05]  /*39f0*/  BRA.U UP1, `(.L_x_63) ;  /* 0x00000001016c7547 */ /* 0x000fea000b800000 */
[----:B------:R-:W-:-:S03]  /*3a00*/  UMOV UR4, 0xffffffff ;  /* 0xffffffff00047882 */ /* 0x000fc60000000000 */
[----:B------:R-:W-:Y:S05]  /*3a10*/  BRA.DIV UR4, `(.L_x_64) ;  /* 0x0000006204f07947 */ /* 0x000fea000b800000 */
[----:B------:R-:W-:-:S13]  /*3a20*/  ELECT P0, URZ, PT ;  /* 0x0000000000ff782f */ /* 0x000fda0003800000 */
.L_x_174:
[----:B------:R-:W-:Y:S05]  /*3a30*/  @!P0 BRA `(.L_x_63) ;  /* 0x00000000005c8947 */ /* 0x000fea0003800000 */
[----:B--2---:R-:W2:Y:S02]  /*3a40*/  LDS R4, [UR5+0x10] ;  /* 0x00001005ff047984 */ /* 0x004ea40008000800 */
[----:B--2---:R-:W-:-:S04]  /*3a50*/  SHF.L.U32 R4, R4, 0x1f, RZ ;  /* 0x0000001f04047819 */ /* 0x004fc800000006ff */
[----:B------:R-:W2:Y:S02]  /*3a60*/  SYNCS.PHASECHK.TRANS64.TRYWAIT P0, [UR5+0x8], R4 ;  /* 0x00000804ff0075a7 */ /* 0x000ea40008001105 */
[----:B--2---:R-:W-:Y:S05]  /*3a70*/  @P0 BRA `(.L_x_65) ;  /* 0x0000000000080947 */ /* 0x004fea0003800000 */
[----:B------:R-:W2:Y:S02]  /*3a80*/  SYNCS.PHASECHK.TRANS64.TRYWAIT P0, [UR5+0x8], R4 ;  /* 0x00000804ff0075a7 */ /* 0x000ea40008001105 */
[----:B--2---:R-:W-:Y:S05]  /*3a90*/  @!P0 BRA `(.L_x_66) ;  /* 0x0000006000f48947 */ /* 0x004fea0003800000 */
.L_x_65:
[----:B------:R-:W3:Y:S01]  /*3aa0*/  LDS R6, [UR6+0x130] ;  /* 0x00013006ff067984 */ /* 0x000ee20008000800 */
[----:B--2---:R-:W-:Y:S02]  /*3ab0*/  HFMA2 R3, -RZ, RZ, 0, 5.9604644775390625e-08 ;  /* 0x00000001ff037431 */ /* 0x004fe400000001ff */
[----:B------:R-:W-:Y:S01]  /*3ac0*/  IMAD.MOV.U32 R4, RZ, RZ, 0xffff ;  /* 0x0000ffffff047424 */ /* 0x000fe200078e00ff */
[----:B------:R-:W-:Y:S01]  /*3ad0*/  UPRMT UR4, UR37, 0x654, UR7 ;  /* 0x0000065425047896 */ /* 0x000fe20008000007 */
[----:B---3--:R-:W-:-:S03]  /*3ae0*/  IMAD.SHL.U32 R5, R6, 0x20, RZ ;  /* 0x0000002006057824 */ /* 0x008fc600078e00ff */
[-C--:B------:R-:W-:Y:S02]  /*3af0*/  SHF.L.U32 R4, R4, R6.reuse, RZ ;  /* 0x0000000604047219 */ /* 0x080fe400000006ff */
[----:B------:R-:W-:Y:S01]  /*3b00*/  SHF.L.U32 R6, R3, R6, RZ ;  /* 0x0000000603067219 */ /* 0x000fe200000006ff */
[----:B------:R3:W-:Y:S04]  /*3b10*/  STS [UR6+0x130], R5 ;  /* 0x00013005ff007988 */ /* 0x0007e80008000806 */
[----:B------:R3:W-:Y:S04]  /*3b20*/  ATOMS.OR RZ, [UR5+0x14], R4 ;  /* 0x00001404ffff798c */ /* 0x0007e8000b000005 */
[----:B------:R3:W-:Y:S01]  /*3b30*/  ATOMS.OR RZ, [UR5+0x18], R6 ;  /* 0x00001806ffff798c */ /* 0x0007e2000b000005 */
[----:B------:R-:W-:Y:S03]  /*3b40*/  SYNCS.ARRIVE.TRANS64.RED.A1T0 RZ, [UR4], RZ ;  /* 0x000000ffffff79a7 */ /* 0x000fe60008100404 */
[----:B------:R3:W-:Y:S01]  /*3b50*/  ATOMS.XOR RZ, [UR5+0x10], R3 ;  /* 0x00001003ffff798c */ /* 0x0007e2000b800005 */
[----:B------:R-:W-:Y:S05]  /*3b60*/  BRA `(.L_x_63) ;  /* 0x0000000000107947 */ /* 0x000fea0003800000 */
.L_x_56:
[----:B------:R-:W-:Y:S02]  /*3b70*/  MOV R3, 0xffffffff ;  /* 0xffffffff00037802 */ /* 0x000fe40000000f00 */
[----:B------:R-:W-:-:S03]  /*3b80*/  MOV R4, 0x3bb0 ;  /* 0x00003bb000047802 */ /* 0x000fc60000000f00 */
[----:B------:R2:W-:Y:S04]  /*3b90*/  STS [UR6+0x130], R3 ;  /* 0x00013003ff007988 */ /* 0x0005e80008000806 */
[----:B-12--5:R-:W-:Y:S05]  /*3ba0*/  CALL.REL.NOINC `($__internal_1_$__cuda_sm10x_tcgen05_guardrail_trap_phase_invalid_during_alloc) ;  /* 0x0000006800a47944 */ /* 0x026fea0003c00000 */
.L_x_63:
[----:B------:R-:W-:Y:S05]  /*3bb0*/  WARPSYNC.ALL ;  /* 0x0000000000007948 */ /* 0x000fea0003800000 */
[----:B------:R-:W4:Y:S01]  /*3bc0*/  S2UR UR20, SR_CgaCtaId ;  /* 0x00000000001479c3 */ /* 0x000f220000008800 */
[----:B------:R-:W-:Y:S01]  /*3bd0*/  UMOV UR4, 0x400 ;  /* 0x0000040000047882 */ /* 0x000fe20000000000 */
[----:B------:R-:W-:-:S06]  /*3be0*/  NOP ;  /* 0x0000000000007918 */ /* 0x000fcc0000000000 */
[----:B------:R-:W-:Y:S06]  /*3bf0*/  BAR.ARV 0x6, 0xa0 ;  /* 0x0182800000007b1d */ /* 0x000fec0000002000 */
[----:B------:R-:W1:Y:S01]  /*3c00*/  LDCU.64 UR6, c[0x0][0x388] ;  /* 0x00007100ff0677ac */ /* 0x000e620008000a00 */
[----:B------:R-:W-:Y:S01]  /*3c10*/  LOP3.LUT R2, R2, 0xffff, RZ, 0xc0, !PT ;  /* 0x0000ffff02027812 */ /* 0x000fe200078ec0ff */
[----:B--2---:R-:W-:Y:S01]  /*3c20*/  IMAD.MOV.U32 R8, RZ, RZ, 0x1 ;  /* 0x00000001ff087424 */ /* 0x004fe200078e00ff */
[----:B------:R-:W-:Y:S01]  /*3c30*/  LOP3.LUT R0, R0, 0xffff, RZ, 0xc0, !PT ;  /* 0x0000ffff00007812 */ /* 0x000fe200078ec0ff */
[----:B------:R-:W2:Y:S01]  /*3c40*/  LDCU.64 UR8, c[0x0][0x390] ;  /* 0x00007200ff0877ac */ /* 0x000ea20008000a00 */
[----:B------:R-:W-:Y:S01]  /*3c50*/  R2UR UR21, R2 ;  /* 0x00000000021572ca */ /* 0x000fe200000e0000 */
[----:B------:R-:W-:Y:S01]  /*3c60*/  IMAD.MOV.U32 R2, RZ, RZ, RZ ;  /* 0x000000ffff027224 */ /* 0x000fe200078e00ff */
[----:B------:R-:W-:Y:S01]  /*3c70*/  R2UR UR35, R0 ;  /* 0x00000000002372ca */ /* 0x000fe200000e0000 */
[----:B------:R-:W-:Y:S01]  /*3c80*/  IMAD.MOV.U32 R0, RZ, RZ, RZ ;  /* 0x000000ffff007224 */ /* 0x000fe200078e00ff */
[----:B------:R-:W-:Y:S01]  /*3c90*/  UMOV UR24, URZ ;  /* 0x000000ff00187c82 */ /* 0x000fe20008000000 */
[----:B----4-:R-:W-:Y:S01]  /*3ca0*/  ULEA UR20, UR20, UR4, 0x18 ;  /* 0x0000000414147291 */ /* 0x010fe2000f8ec0ff */
[----:B------:R-:W-:Y:S01]  /*3cb0*/  UMOV UR19, URZ ;  /* 0x000000ff00137c82 */ /* 0x000fe20008000000 */
[----:B------:R-:W-:-:S02]  /*3cc0*/  UISETP.NE.AND UP3, UPT, UR38, URZ, UPT ;  /* 0x000000ff2600728c */ /* 0x000fc4000bf65270 */
[----:B------:R-:W-:Y:S01]  /*3cd0*/  UIADD3 UR34, UPT, UPT, UR20, 0xe8, URZ ;  /* 0x000000e814227890 */ /* 0x000fe2000fffe0ff */
[----:B------:R-:W-:Y:S01]  /*3ce0*/  UMOV UR32, 0x0 ;  /* 0x0000000000207882 */ /* 0x000fe20000000000 */
[----:B-1----:R-:W-:-:S03]  /*3cf0*/  UIADD3 UR4, UPT, UPT, UR6, 0x1f, URZ ;  /* 0x0000001f06047890 */ /* 0x002fc6000fffe0ff */
[----:B---3--:R-:W1:Y:S01]  /*3d00*/  LDS R3, [UR20+0x130] ;  /* 0x00013014ff037984 */ /* 0x008e620008000800 */
[----:B------:R-:W-:Y:S01]  /*3d10*/  UMOV UR33, 0x10110910 ;  /* 0x1011091000217882 */ /* 0x000fe20000000000 */
[----:B------:R-:W-:Y:S02]  /*3d20*/  UPRMT UR34, URZ, 0x654, UR34 ;  /* 0x00000654ff227896 */ /* 0x000fe40008000022 */
[----:B------:R-:W-:Y:S01]  /*3d30*/  USHF.R.S32.HI UR5, URZ, 0x1f, UR4 ;  /* 0x0000001fff057899 */ /* 0x000fe20008011404 */
[----:B------:R-:W-:Y:S01]  /*3d40*/  UMOV UR30, 0x0 ;  /* 0x00000000001e7882 */ /* 0x000fe20000000000 */
[----:B------:R-:W-:Y:S02]  /*3d50*/  UMOV UR31, 0x10110910 ;  /* 0x10110910001f7882 */ /* 0x000fe40000000000 */
[----:B------:R-:W-:Y:S02]  /*3d60*/  ULEA.HI UR4, UR5, UR4, URZ, 0x5 ;  /* 0x0000000405047291 */ /* 0x000fe4000f8f28ff */
[----:B------:R-:W-:-:S02]  /*3d70*/  UIADD3 UR5, UPT, UPT, UR20, 0x2c400, URZ ;  /* 0x0002c40014057890 */ /* 0x000fc4000fffe0ff */
[----:B------:R-:W-:Y:S02]  /*3d80*/  USHF.R.S32.HI UR4, URZ, 0x5, UR4 ;  /* 0x00000005ff047899 */ /* 0x000fe40008011404 */
[----:B------:R-:W-:Y:S02]  /*3d90*/  USHF.R.U32.HI UR5, URZ, 0x4, UR5 ;  /* 0x00000004ff057899 */ /* 0x000fe40008011605 */
[----:B------:R-:W-:Y:S02]  /*3da0*/  UIMAD UR4, UR4, UR7, URZ ;  /* 0x00000007040472a4 */ /* 0x000fe4000f8e02ff */
[----:B------:R-:W-:Y:S02]  /*3db0*/  ULOP3.LUT UR23, UR5, 0x3fff, URZ, 0xc0, !UPT ;  /* 0x00003fff05177892 */ /* 0x000fe4000f8ec0ff */
[----:B--2---:R-:W-:Y:S01]  /*3dc0*/  UIMAD UR4, UR4, UR8, URZ ;  /* 0x00000008040472a4 */ /* 0x004fe2000f8e02ff */
[----:B------:R-:W-:Y:S01]  /*3dd0*/  UMOV UR28, 0x0 ;  /* 0x00000000001c7882 */ /* 0x000fe20000000000 */
[----:B------:R-:W-:-:S02]  /*3de0*/  UMOV UR29, 0x10110910 ;  /* 0x10110910001d7882 */ /* 0x000fc40000000000 */
[----:B------:R-:W-:Y:S02]  /*3df0*/  UIMAD UR6, UR4, UR9, URZ ;  /* 0x00000009040672a4 */ /* 0x000fe4000f8e02ff */
[----:B------:R-:W-:Y:S02]  /*3e00*/  UIADD3 UR4, UPT, UPT, UR20, 0x8400, URZ ;  /* 0x0000840014047890 */ /* 0x000fe4000fffe0ff */
[----:B------:R-:W-:Y:S02]  /*3e10*/  UIADD3 UR36, UPT, UPT, UR6, -0x1, URZ ;  /* 0xffffffff06247890 */ /* 0x000fe4000fffe0ff */
[----:B------:R-:W-:Y:S02]  /*3e20*/  USHF.R.U32.HI UR4, URZ, 0x4, UR4 ;  /* 0x00000004ff047899 */ /* 0x000fe40008011604 */
[----:B------:R-:W-:Y:S02]  /*3e30*/  UISETP.GE.AND UP4, UPT, UR6, 0x1, UPT ;  /* 0x000000010600788c */ /* 0x000fe4000bf86270 */
[----:B------:R-:W-:Y:S01]  /*3e40*/  ULOP3.LUT UR4, UR4, 0x3fff, URZ, 0xc0, !UPT ;  /* 0x00003fff04047892 */ /* 0x000fe2000f8ec0ff */
[----:B------:R-:W-:Y:S01]  /*3e50*/  UMOV UR26, 0x0 ;  /* 0x00000000001a7882 */ /* 0x000fe20000000000 */
[----:B------:R-:W-:-:S02]  /*3e60*/  UMOV UR27, 0x10110910 ;  /* 0x10110910001b7882 */ /* 0x000fc40000000000 */
[----:B------:R-:W-:Y:S01]  /*3e70*/  ULOP3.LUT UR22, UR4, 0x10000, URZ, 0xfc, !UPT ;  /* 0x0001000004167892 */ /* 0x000fe2000f8efcff */
[C---:B-1----:R-:W-:Y:S01]  /*3e80*/  VIADD R5, R3.reuse, 0x40 ;  /* 0x0000004003057836 */ /* 0x042fe20000000000 */
[----:B------:R-:W-:-:S04]  /*3e90*/  LOP3.LUT R4, R3, 0xffff, RZ, 0xc0, !PT ;  /* 0x0000ffff03047812 */ /* 0x000fc800078ec0ff */
[----:B------:R-:W-:-:S05]  /*3ea0*/  LOP3.LUT R5, R5, 0xffff, RZ, 0xc0, !PT ;  /* 0x0000ffff05057812 */ /* 0x000fca00078ec0ff */
[----:B------:R1:W-:Y:S02]  /*3eb0*/  STL.64 [R1], R4 ;  /* 0x0000000401007387 */ /* 0x0003e40000100a00 */
.L_x_75:
[----:B-1----:R-:W-:-:S04]  /*3ec0*/  SHF.L.U32 R5, R2, 0x1f, RZ ;  /* 0x0000001f02057819 */ /* 0x002fc800000006ff */
[----:B------:R-:W1:Y:S02]  /*3ed0*/  SYNCS.PHASECHK.TRANS64.TRYWAIT P0, [UR20+0xe0], R5 ;  /* 0x0000e005ff0075a7 */ /* 0x000e640008001114 */
[----:B-1-34-:R-:W-:Y:S05]  /*3ee0*/  @!P0 BRA `(.L_x_67) ;  /* 0x0000005c00f88947 */ /* 0x01afea0003800000 */
.L_x_176:
[----:B-1----:R-:W1:Y:S01]  /*3ef0*/  LDS.128 R4, [UR20+0x120] ;  /* 0x00012014ff047984 */ /* 0x002e620008000c00 */
[----:B------:R-:W-:Y:S01]  /*3f00*/  ULEA UR25, UR24, UR20, 0x3 ;  /* 0x0000001418197291 */ /* 0x000fe2000f8e18ff */
[----:B------:R-:W-:Y:S01]  /*3f10*/  @!PT LDS RZ, [RZ] ;  /* 0x00000000fffff984 */ /* 0x000fe20000000800 */
[----:B------:R-:W-:Y:S01]  /*3f20*/  @!PT LDS RZ, [RZ] ;  /* 0x00000000fffff984 */ /* 0x000fe20000000800 */
[----:B------:R-:W-:Y:S01]  /*3f30*/  @!PT LDS RZ, [RZ] ;  /* 0x00000000fffff984 */ /* 0x000fe20000000800 */
[----:B------:R-:W-:Y:S01]  /*3f40*/  @!PT LDS RZ, [RZ] ;  /* 0x00000000fffff984 */ /* 0x000fe20000000800 */
[----:B------:R2:W-:Y:S06]  /*3f50*/  MEMBAR.ALL.CTA ;  /* 0x0000000000007992 */ /* 0x0005ec0000008000 */
[----:B--2---:R-:W2:Y:S02]  /*3f60*/  FENCE.VIEW.ASYNC.S ;  /* 0x00000000000073c6 */ /* 0x004ea40000000000 */
[----:B--2---:R-:W-:Y:S01]  /*3f70*/  SYNCS.ARRIVE.TRANS64.RED.A1T0 RZ, [UR34], RZ ;  /* 0x000000ffffff79a7 */ /* 0x004fe20008100422 */
[----:B-1----:R-:W-:Y:S01]  /*3f80*/  LOP3.LUT P3, RZ, R6, 0x1, RZ, 0xc0, !PT ;  /* 0x0000000106ff7812 */ /* 0x002fe2000786c0ff */
[----:B------:R-:W-:-:S12]  /*3f90*/  BRA.U UP3, `(.L_x_68) ;  /* 0x00000001030c7547 */ /* 0x000fd8000b800000 */
[----:B------:R-:W-:-:S04]  /*3fa0*/  SHF.L.U32 R5, R8, 0x1f, RZ ;  /* 0x0000001f08057819 */ /* 0x000fc800000006ff */
[----:B------:R-:W1:Y:S02]  /*3fb0*/  SYNCS.PHASECHK.TRANS64.TRYWAIT P0, [UR25+0x100], R5 ;  /* 0x00010005ff0075a7 */ /* 0x000e640008001119 */
[----:B-1----:R-:W-:Y:S05]  /*3fc0*/  @!P0 BRA `(.L_x_69) ;  /* 0x0000005c00d88947 */ /* 0x002fea0003800000 */
.L_x_68:
[----:B------:R-:W-:Y:S05]  /*3fd0*/  BRA.U UP3, `(.L_x_70) ;  /* 0x0000000503047547 */ /* 0x000fea000b800000 */
[----:B------:R-:W-:Y:S05]  /*3fe0*/  BRA.U !UP4, `(.L_x_71) ;  /* 0x000000010cf47547 */ /* 0x000fea000b800000 */
[----:B------:R-:W-:Y:S01]  /*3ff0*/  ULEA UR4, UR24, UR49, 0x2 ;  /* 0x0000003118047291 */ /* 0x000fe2000f8e10ff */
[----:B-1----:R-:W-:-:S08]  /*4000*/  SHF.L.U32 R4, R0, 0x1f, RZ ;  /* 0x0000001f00047819 */ /* 0x002fd000000006ff */
[----:B------:R-:W5:Y:S01]  /*4010*/  LDL R5, [UR4] ;  /* 0x00000004ff057983 */ /* 0x000f620008100800 */
[----:B------:R-:W-:Y:S02]  /*4020*/  ULEA UR4, UR19, UR20, 0x3 ;  /* 0x0000001413047291 */ /* 0x000fe4000f8e18ff */
[----:B------:R-:W-:Y:S01]  /*4030*/  UPLOP3.LUT UP2, UPT, UPT, UPT, UPT, 0x40, 0x4 ;  /* 0x000000000004789c */ /* 0x000fe20003f4e870 */
[----:B------:R-:W-:-:S06]  /*4040*/  UMOV UR17, UR36 ;  /* 0x0000002400117c82 */ /* 0x000fcc0008000000 */
[----:B------:R1:W2:Y:S01]  /*4050*/  SYNCS.PHASECHK.TRANS64.TRYWAIT P2, [UR4], R4 ;  /* 0x00000004ff0075a7 */ /* 0x0002a20008041104 */
[----:B------:R-:W-:-:S05]  /*4060*/  UMOV UR4, UR19 ;  /* 0x0000001300047c82 */ /* 0x000fca0008000000 */
.L_x_74:
[----:B------:R-:W-:Y:S01]  /*4070*/  ULEA UR18, UR4, UR20, 0x3 ;  /* 0x0000001404127291 */ /* 0x000fe2000f8e18ff */
[----:B--234-:R-:W-:Y:S11]  /*4080*/  @P2 BRA `(.L_x_72) ;  /* 0x00000000000c2947 */ /* 0x01cff60003800000 */
[----:B------:R-:W-:Y:S04]  /*4090*/  SHF.L.U32 R6, R0, 0x1f, RZ ;  /* 0x0000001f00067819 */ /* 0x000fe800000006ff */
[----:B------:R-:W2:Y:S02]  /*40a0*/  SYNCS.PHASECHK.TRANS64.TRYWAIT P0, [UR18], R6 ;  /* 0x00000006ff0075a7 */ /* 0x000ea40008001112 */
[----:B--2---:R-:W-:Y:S05]  /*40b0*/  @!P0 BRA `(.L_x_73) ;  /* 0x0000005c00b48947 */ /* 0x004fea0003800000 */
.L_x_72:
[----:B------:R-:W-:Y:S01]  /*40c0*/  UISETP.NE.AND UP0, UPT, UR17, URZ, UPT ;  /* 0x000000ff1100728c */ /* 0x000fe2000bf05270 */
[----:B------:R-:W-:Y:S01]  /*40d0*/  PLOP3.LUT P2, PT, PT, PT, PT, 0x80, 0x8 ;  /* 0x000000000008781c */ /* 0x000fe20003f4f070 */
[----:B------:R-:W-:Y:S02]  /*40e0*/  UIADD3 UR5, UPT, UPT, UR4, 0x1, URZ ;  /* 0x0000000104057890 */ /* 0x000fe4000fffe0ff */
[----:B------:R-:W-:Y:S02]  /*40f0*/  ULEA UR10, UR4, UR23, 0x8 ;  /* 0x00000017040a7291 */ /* 0x000fe4000f8e40ff */
[----:B------:R-:W-:Y:S01]  /*4100*/  UISETP.NE.AND UP1, UPT, UR5, 0x9, UPT ;  /* 0x000000090500788c */ /* 0x000fe2000bf25270 */
[----:B------:R-:W-:Y:S01]  /*4110*/  PLOP3.LUT P0, PT, PT, PT, UP0, 0x80, 0x8 ;  /* 0x000000000008781c */ /* 0x000fe20003f0f008 */
[----:B------:R-:W-:Y:S02]  /*4120*/  ULEA UR14, UR4, UR22, 0xa ;  /* 0x00000016040e7291 */ /* 0x000fe4000f8e50ff */
[----:B------:R-:W-:Y:S02]  /*4130*/  USEL UR6, URZ, 0x1, UP1 ;  /* 0x00000001ff067887 */ /* 0x000fe40008800000 */
[----:B------:R-:W-:Y:S01]  /*4140*/  USEL UR19, UR5, URZ, UP1 ;  /* 0x000000ff05137287 */ /* 0x000fe20008800000 */
[----:B------:R-:W-:Y:S11]  /*4150*/  ELECT P1, URZ, PT ;  /* 0x0000000000ff782f */ /* 0x000ff60003820000 */
[----:B------:R-:W-:Y:S02]  /*4160*/  @!UPT UIADD3 URZ, UPT, UPT, URZ, URZ, URZ ;  /* 0x000000fffffff290 */ /* 0x000fe4000fffe0ff */
[C---:B-----5:R-:W-:Y:S01]  /*4170*/  @P1 R2UR.BROADCAST UR4, R5.reuse ;  /* 0x00000000050412ca */ /* 0x060fe200008e0000 */
[----:B------:R-:W-:Y:S01]  /*4180*/  @UP0 ULEA UR5, UR19, UR20, 0x3 ;  /* 0x0000001413050291 */ /* 0x000fe2000f8e18ff */
[----:B------:R-:W-:Y:S01]  /*4190*/  LOP3.LUT R0, R0, UR6, RZ, 0x3c, !PT ;  /* 0x0000000600007c12 */ /* 0x000fe2000f8e3cff */
[----:B------:R-:W-:Y:S02]  /*41a0*/  UIADD3 UR8, UPT, UPT, UR10, 0x40, URZ ;  /* 0x000000400a087890 */ /* 0x000fe4000fffe0ff */
[----:B------:R-:W-:Y:S01]  /*41b0*/  UIADD3 UR6, UPT, UPT, UR14, 0x2, URZ ;  /* 0x000000020e067890 */ /* 0x000fe2000fffe0ff */
[----:B-1----:R-:W-:Y:S01]  /*41c0*/  @P0 SHF.L.U32 R4, R0, 0x1f, RZ ;  /* 0x0000001f00040819 */ /* 0x002fe200000006ff */
[----:B------:R-:W-:Y:S01]  /*41d0*/  UIADD3 UR12, UPT, UPT, UR10, 0x80, URZ ;  /* 0x000000800a0c7890 */ /* 0x000fe2000fffe0ff */
[----:B------:R-:W-:Y:S02]  /*41e0*/  UMOV UR11, 0x20004020 ;  /* 0x20004020000b7882 */ /* 0x000fe40000000000 */
[----:B------:R3:W4:Y:S01]  /*41f0*/  @P0 SYNCS.PHASECHK.TRANS64.TRYWAIT P2, [UR5], R4 ;  /* 0x00000004ff0005a7 */ /* 0x0007220008041105 */
[----:B------:R-:W-:Y:S11]  /*4200*/  ELECT P0, URZ, PT ;  /* 0x0000000000ff782f */ /* 0x000ff60003800000 */
[----:B------:R-:W-:Y:S02]  /*4210*/  @!UPT UIADD3 URZ, UPT, UPT, URZ, URZ, URZ ;  /* 0x000000fffffff290 */ /* 0x000fe4000fffe0ff */
[C---:B------:R-:W-:Y:S02]  /*4220*/  @P0 R2UR.BROADCAST UR16, R5.reuse ;  /* 0x00000000051002ca */ /* 0x040fe400008e0000 */
[----:B------:R-:W-:Y:S01]  /*4230*/  ELECT P0, URZ, PT ;  /* 0x0000000000ff782f */ /* 0x000fe20003800000 */
[----:B------:R-:W-:Y:S01]  /*4240*/  UMOV UR15, 0x40004040 ;  /* 0x40004040000f7882 */ /* 0x000fe20000000000 */
[----:B------:R-:W-:Y:S01]  /*4250*/  UMOV UR9, 0x20004020 ;  /* 0x2000402000097882 */ /* 0x000fe20000000000 */
[----:B------:R1:W-:Y:S01]  /*4260*/  UTCHMMA.2CTA gdesc[UR14], gdesc[UR10], tmem[UR4], tmem[UR32], idesc[UR33], UP2 ;  /* 0x00ff200a0e0075ea */ /* 0x0003e20009200004 */
[----:B------:R-:W-:Y:S01]  /*4270*/  UPLOP3.LUT UP2, UPT, UPT, UPT, UPT, 0x80, 0x8 ;  /* 0x000000000008789c */ /* 0x000fe20003f4f070 */
[----:B------:R-:W-:Y:S01]  /*4280*/  UMOV UR7, 0x40004040 ;  /* 0x4000404000077882 */ /* 0x000fe20000000000 */
[----:B------:R-:W-:Y:S01]  /*4290*/  UMOV UR13, 0x20004020 ;  /* 0x20004020000d7882 */ /* 0x000fe20000000000 */
[----:B------:R-:W-:Y:S04]  /*42a0*/  UMOV UR5, 0x40004040 ;  /* 0x4000404000057882 */ /* 0x000fe80000000000 */
[----:B------:R2:W-:Y:S01]  /*42b0*/  UTCHMMA.2CTA gdesc[UR6], gdesc[UR8], tmem[UR16], tmem[UR30], idesc[UR31], UPT ;  /* 0x00ff1e08060075ea */ /* 0x0005e2000ba00010 */
[----:B-1----:R-:W-:Y:S01]  /*42c0*/  UIADD3 UR4, UPT, UPT, UR14, 0x4, URZ ;  /* 0x000000040e047890 */ /* 0x002fe2000fffe0ff */
[C---:B------:R-:W-:Y:S02]  /*42d0*/  @P0 R2UR.BROADCAST UR15, R5.reuse ;  /* 0x00000000050f02ca */ /* 0x040fe400008e0000 */
[----:B------:R-:W-:Y:S01]  /*42e0*/  ELECT P0, URZ, PT ;  /* 0x0000000000ff782f */ /* 0x000fe20003800000 */
[----:B------:R-:W-:Y:S02]  /*42f0*/  UIADD3 UR10, UPT, UPT, UR10, 0xc0, URZ ;  /* 0x000000c00a0a7890 */ /* 0x000fe4000fffe0ff */
[----:B--2---:R-:W-:Y:S10]  /*4300*/  UIADD3 UR6, UPT, UPT, UR14, 0x6, URZ ;  /* 0x000000060e067890 */ /* 0x004ff4000fffe0ff */
[----:B------:R-:W-:Y:S01]  /*4310*/  @P0 R2UR.BROADCAST UR9, R5 ;  /* 0x00000000050902ca */ /* 0x000fe200008e0000 */
[----:B------:R-:W-:Y:S01]  /*4320*/  UIADD3 UR8, UPT, UPT, UR18, 0x48, URZ ;  /* 0x0000004812087890 */ /* 0x000fe2000fffe0ff */
[----:B------:R1:W-:Y:S11]  /*4330*/  UTCHMMA.2CTA gdesc[UR4], gdesc[UR12], tmem[UR15], tmem[UR28], idesc[UR29], UPT ;  /* 0x00ff1c0c040075ea */ /* 0x0003f6000ba0000f */
[----:B------:R3:W-:Y:S01]  /*4340*/  UTCHMMA.2CTA gdesc[UR6], gdesc[UR10], tmem[UR9], tmem[UR26], idesc[UR27], UPT ;  /* 0x00ff1a0a060075ea */ /* 0x0007e2000ba00009 */
[----:B------:R3:W-:Y:S01]  /*4350*/  UTCBAR.2CTA.MULTICAST [UR8], URZ, UR21 ;  /* 0x000000ff080073e9 */ /* 0x0007e20008200815 */
[----:B-1----:R-:W-:Y:S02]  /*4360*/  UIADD3 UR4, UPT, UPT, UR17, 0x1, URZ ;  /* 0x0000000111047890 */ /* 0x002fe4000fffe0ff */
[----:B------:R-:W-:Y:S02]  /*4370*/  UIADD3 UR5, UPT, UPT, UR17, -0x1, URZ ;  /* 0xffffffff11057890 */ /* 0x000fe4000fffe0ff */
[----:B------:R-:W-:Y:S03]  /*4380*/  UISETP.GT.U32.AND UP0, UPT, UR4, 0x1, UPT ;  /* 0x000000010400788c */ /* 0x000fe6000bf04070 */
[----:B------:R-:W-:Y:S02]  /*4390*/  UMOV UR4, UR19 ;  /* 0x0000001300047c82 */ /* 0x000fe40008000000 */
[----:B------:R-:W-:Y:S04]  /*43a0*/  UMOV UR17, UR5 ;  /* 0x0000000500117c82 */ /* 0x000fe80008000000 */
[----:B------:R-:W-:Y:S05]  /*43b0*/  BRA.U UP0, `(.L_x_74) ;  /* 0xfffffffd002c7547 */ /* 0x000fea000b83ffff */
.L_x_71:
[----:B------:R-:W-:-:S09]  /*43c0*/  UIADD3 UR4, UPT, UPT, UR25, 0xf0, URZ ;  /* 0x000000f019047890 */ /* 0x000fd2000fffe0ff */
[----:B------:R2:W-:Y:S01]  /*43d0*/  UTCBAR.2CTA.MULTICAST [UR4], URZ, UR35 ;  /* 0x000000ff040073e9 */ /* 0x0005e20008200823 */
[----:B------:R-:W-:Y:S02]  /*43e0*/  NOP ;  /* 0x0000000000007918 */ /* 0x000fe40000000000 */
.L_x_70:
[----:B--2---:R-:W-:Y:S01]  /*43f0*/  UIADD3 UR4, UPT, UPT, UR24, 0x1, URZ ;  /* 0x0000000118047890 */ /* 0x004fe2000fffe0ff */
[----:B------:R-:W-:-:S03]  /*4400*/  LOP3.LUT R2, R2, 0x1, RZ, 0x3c, !PT ;  /* 0x0000000102027812 */ /* 0x000fc600078e3cff */
[----:B------:R-:W-:-:S04]  /*4410*/  UISETP.NE.AND UP0, UPT, UR4, 0x2, UPT ;  /* 0x000000020400788c */ /* 0x000fc8000bf05270 */
[----:B------:R-:W-:Y:S02]  /*4420*/  USEL UR5, URZ, 0x1, UP0 ;  /* 0x00000001ff057887 */ /* 0x000fe40008000000 */
[----:B------:R-:W-:-:S04]  /*4430*/  USEL UR24, UR4, URZ, UP0 ;  /* 0x000000ff04187287 */ /* 0x000fc80008000000 */
[----:B------:R-:W-:Y:S01]  /*4440*/  LOP3.LUT R8, R8, UR5, RZ, 0x3c, !PT ;  /* 0x0000000508087c12 */ /* 0x000fe2000f8e3cff */
[----:B------:R-:W-:Y:S07]  /*4450*/  @P3 BRA `(.L_x_75) ;  /* 0xfffffff800983947 */ /* 0x000fee000383ffff */
[----:B---3--:R-:W2:Y:S01]  /*4460*/  S2UR UR8, SR_CgaCtaId ;  /* 0x00000000000879c3 */ /* 0x008ea20000008800 */
[----:B------:R-:W-:Y:S01]  /*4470*/  ELECT P0, URZ, PT ;  /* 0x0000000000ff782f */ /* 0x000fe20003800000 */
[----:B------:R-:W-:Y:S01]  /*4480*/  HFMA2 R0, -RZ, RZ, 0, 5.9604644775390625e-08 ;  /* 0x00000001ff007431 */ /* 0x000fe200000001ff */
[----:B------:R-:W-:-:S05]  /*4490*/  UMOV UR4, 0x40 ;  /* 0x0000004000047882 */ /* 0x000fca0000000000 */
[----:B------:R-:W-:Y:S01]  /*44a0*/  UVIRTCOUNT.DEALLOC.SMPOOL 0x80 ;  /* 0x000000800000784c */ /* 0x000fe20000000000 */
[----:B------:R-:W-:Y:S02]  /*44b0*/  UISETP.NE.AND UP0, UPT, UR38, URZ, UPT ;  /* 0x000000ff2600728c */ /* 0x000fe4000bf05270 */
[----:B--2---:R-:W-:-:S09]  /*44c0*/  ULEA UR8, UR8, UR4, 0x18 ;  /* 0x0000000408087291 */ /* 0x004fd2000f8ec0ff */
[----:B------:R2:W-:Y:S01]  /*44d0*/  @P0 STS.U8 [UR8+0x1c], R0 ;  /* 0x00001c00ff000988 */ /* 0x0005e20008000008 */
[----:B------:R-:W-:Y:S05]  /*44e0*/  BRA.U UP0, `(.L_x_76) ;  /* 0x0000000100587547 */ /* 0x000fea000b800000 */
[----:B------:R-:W-:Y:S01]  /*44f0*/  UIADD3 UR5, UPT, UPT, UR20, 0x100, URZ ;  /* 0x0000010014057890 */ /* 0x000fe2000fffe0ff */
[----:B------:R-:W-:-:S03]  /*4500*/  SHF.L.U32 R2, R8, 0x1f, RZ ;  /* 0x0000001f08027819 */ /* 0x000fc600000006ff */
[----:B------:R-:W-:-:S09]  /*4510*/  ULEA UR4, UR24, UR5, 0x3 ;  /* 0x0000000518047291 */ /* 0x000fd2000f8e18ff */
[----:B------:R-:W3:Y:S02]  /*4520*/  SYNCS.PHASECHK.TRANS64.TRYWAIT P0, [UR4], R2 ;  /* 0x00000002ff0075a7 */ /* 0x000ee40008001104 */
[----:B---3--:R-:W-:Y:S05]  /*4530*/  @!P0 BRA `(.L_x_77) ;  /* 0x0000005800ac8947 */ /* 0x008fea0003800000 */
.L_x_180:
[----:B------:R-:W-:-:S04]  /*4540*/  UIADD3 UR4, UPT, UPT, UR24, 0x1, URZ ;  /* 0x0000000118047890 */ /* 0x000fc8000fffe0ff */
[----:B------:R-:W-:-:S04]  /*4550*/  UISETP.NE.AND UP1, UPT, UR4, 0x2, UPT ;  /* 0x000000020400788c */ /* 0x000fc8000bf25270 */
[----:B------:R-:W-:Y:S02]  /*4560*/  USEL UR6, URZ, 0x1, UP1 ;  /* 0x00000001ff067887 */ /* 0x000fe40008800000 */
[----:B------:R-:W-:-:S04]  /*4570*/  USEL UR4, UR4, URZ, UP1 ;  /* 0x000000ff04047287 */ /* 0x000fc80008800000 */
[----:B------:R-:W-:Y:S01]  /*4580*/  ULEA UR4, UR4, UR5, 0x3 ;  /* 0x0000000504047291 */ /* 0x000fe2000f8e18ff */
[----:B--2---:R-:W-:-:S04]  /*4590*/  LOP3.LUT R2, R8, UR6, RZ, 0x3c, !PT ;  /* 0x0000000608027c12 */ /* 0x004fc8000f8e3cff */
[----:B------:R-:W-:Y:S01]  /*45a0*/  SHF.L.U32 R2, R2, 0x1f, RZ ;  /* 0x0000001f02027819 */ /* 0x000fe200000006ff */
[----:B------:R-:W-:-:S04]  /*45b0*/  IMAD.U32 R0, RZ, RZ, UR4 ;  /* 0x00000004ff007e24 */ /* 0x000fc8000f8e00ff */
[----:B------:R2:W3:Y:S03]  /*45c0*/  SYNCS.PHASECHK.TRANS64.TRYWAIT P0, [R0+URZ], R2 ;  /* 0x00000002000075a7 */ /* 0x0004e600080011ff */
[----:B---3--:R-:W-:Y:S05]  /*45d0*/  @!P0 NANOSLEEP.SYNCS 0x989680 ;  /* 0x009896800000895d */ /* 0x008fea0003900000 */
[----:B------:R-:W3:Y:S02]  /*45e0*/  @!P0 SYNCS.PHASECHK.TRANS64 P0, [R0+URZ], R2 ;  /* 0x00000002000085a7 */ /* 0x000ee400080010ff */
[----:B---3--:R-:W-:Y:S05]  /*45f0*/  @P0 BRA `(.L_x_78) ;  /* 0x0000000000200947 */ /* 0x008fea0003800000 */
.L_x_79:
[----:B---3--:R3:W1:Y:S02]  /*4600*/  SYNCS.PHASECHK.TRANS64.TRYWAIT P0, [R0+URZ], R2 ;  /* 0x00000002000075a7 */ /* 0x00866400080011ff */
[----:B-1----:R-:W-:Y:S05]  /*4610*/  @!P0 NANOSLEEP.SYNCS 0x989680 ;  /* 0x009896800000895d */ /* 0x002fea0003900000 */
[----:B------:R-:W1:Y:S02]  /*4620*/  @!P0 SYNCS.PHASECHK.TRANS64 P0, [R0+URZ], R2 ;  /* 0x00000002000085a7 */ /* 0x000e6400080010ff */
[----:B-1----:R-:W-:Y:S05]  /*4630*/  @!P0 BRA `(.L_x_79) ;  /* 0xfffffffc00f08947 */ /* 0x002fea000383ffff */
[----:B------:R-:W-:Y:S05]  /*4640*/  BRA `(.L_x_78) ;  /* 0x00000000000c7947 */ /* 0x000fea0003800000 */
.L_x_76:
[----:B------:R-:W-:-:S04]  /*4650*/  UIADD3 UR4, UPT, UPT, UR20, 0x110, URZ ;  /* 0x0000011014047890 */ /* 0x000fc8000fffe0ff */
[----:B------:R-:W-:-:S09]  /*4660*/  UPRMT UR4, UR37, 0x654, UR4 ;  /* 0x0000065425047896 */ /* 0x000fd20008000004 */
[----:B------:R-:W-:Y:S03]  /*4670*/  SYNCS.ARRIVE.TRANS64.RED.A1T0 RZ, [UR4], RZ ;  /* 0x000000ffffff79a7 */ /* 0x000fe60008100404 */
.L_x_78:
[----:B--23--:R-:W-:Y:S01]  /*4680*/  SHF.L.U32 R2, RZ, 0x1f, RZ ;  /* 0x0000001fff027819 */ /* 0x00cfe200000006ff */
[----:B------:R-:W-:Y:S01]  /*4690*/  UIADD3 UR4, UPT, UPT, UR20, 0x110, URZ ;  /* 0x0000011014047890 */ /* 0x000fe2000fffe0ff */
[----:B------:R-:W-:Y:S02]  /*46a0*/  PLOP3.LUT P0, PT, PT, PT, UP0, 0x80, 0x8 ;  /* 0x000000000008781c */ /* 0x000fe40003f0f008 */
[----:B------:R-:W2:Y:S02]  /*46b0*/  SYNCS.PHASECHK.TRANS64.TRYWAIT P1, [UR20+0x110], R2 ;  /* 0x00011002ff0075a7 */ /* 0x000ea40008021114 */
[----:B--2---:R-:W-:Y:S09]  /*46c0*/  @!P1 BRA `(.L_x_80) ;  /* 0x0000005800609947 */ /* 0x004ff20003800000 */
.L_x_182:
[----:B------:R-:W-:Y:S01]  /*46d0*/  @!UP0 UPRMT UR4, UR37, 0x654, UR4 ;  /* 0x0000065425048896 */ /* 0x000fe20008000004 */
[----:B------:R-:W-:Y:S01]  /*46e0*/  LOP3.LUT R3, R3, 0xffff, RZ, 0xc0, !PT ;  /* 0x0000ffff03037812 */ /* 0x000fe200078ec0ff */
[----:B--2---:R-:W-:-:S03]  /*46f0*/  IMAD.MOV.U32 R2, RZ, RZ, 0xffff ;  /* 0x0000ffffff027424 */ /* 0x004fc600078e00ff */
[----:B------:R-:W-:-:S04]  /*4700*/  SHF.R.U32.HI R3, RZ, 0x5, R3 ;  /* 0x00000005ff037819 */ /* 0x000fc80000011603 */
[----:B------:R-:W-:Y:S01]  /*4710*/  @!P0 SYNCS.ARRIVE.TRANS64.RED.A1T0 RZ, [UR4], RZ ;  /* 0x000000ffffff89a7 */ /* 0x000fe20008100404 */
[----:B------:R-:W-:Y:S01]  /*4720*/  NOP ;  /* 0x0000000000007918 */ /* 0x000fe20000000000 */
[----:B------:R-:W2:Y:S01]  /*4730*/  LDS R0, [UR8+0x14] ;  /* 0x00001408ff007984 */ /* 0x000ea20008000800 */
[----:B------:R-:W-:-:S04]  /*4740*/  SHF.L.U32 R2, R2, R3, RZ ;  /* 0x0000000302027219 */ /* 0x000fc800000006ff */
[----:B--2---:R-:W-:-:S04]  /*4750*/  LOP3.LUT R0, R0, R2, RZ, 0xc0, !PT ;  /* 0x0000000200007212 */ /* 0x004fc800078ec0ff */
[----:B------:R-:W-:Y:S01]  /*4760*/  ISETP.NE.AND P0, PT, R0, R2, PT ;  /* 0x000000020000720c */ /* 0x000fe20003f05270 */
[----:B------:R-:W-:-:S05]  /*4770*/  IMAD.MOV.U32 R0, RZ, RZ, 0x1 ;  /* 0x00000001ff007424 */ /* 0x000fca00078e00ff */
[----:B------:R-:W-:-:S07]  /*4780*/  SHF.L.U32 R0, R0, R3, RZ ;  /* 0x0000000300007219 */ /* 0x000fce00000006ff */
[----:B------:R-:W-:Y:S05]  /*4790*/  @P0 BRA `(.L_x_81) ;  /* 0x00000000005c0947 */ /* 0x000fea0003800000 */
[----:B------:R-:W2:Y:S02]  /*47a0*/  LDS R3, [UR8+0x18] ;  /* 0x00001808ff037984 */ /* 0x000ea40008000800 */
[----:B--2---:R-:W-:-:S04]  /*47b0*/  LOP3.LUT R3, R3, R0, RZ, 0xc0, !PT ;  /* 0x0000000003037212 */ /* 0x004fc800078ec0ff */
[----:B------:R-:W-:-:S13]  /*47c0*/  ISETP.NE.AND P0, PT, R3, R0, PT ;  /* 0x000000000300720c */ /* 0x000fda0003f05270 */
[----:B------:R-:W-:Y:S05]  /*47d0*/  @P0 BRA `(.L_x_82) ;  /* 0x0000000000400947 */ /* 0x000fea0003800000 */
[----:B------:R-:W-:Y:S01]  /*47e0*/  R2UR UR4, R2 ;  /* 0x00000000020472ca */ /* 0x000fe200000e0000 */
[----:B------:R-:W2:Y:S01]  /*47f0*/  S2R R3, SR_LANEID ;  /* 0x0000000000037919 */ /* 0x000ea20000000000 */
[----:B------:R-:W-:-:S04]  /*4800*/  LOP3.LUT R0, RZ, R0, RZ, 0x33, !PT ;  /* 0x00000000ff007212 */ /* 0x000fc800078e33ff */
[----:B------:R-:W3:Y:S07]  /*4810*/  REDUX UR6, R0 ;  /* 0x00000000000673c4 */ /* 0x000eee0000000000 */
[----:B------:R-:W-:-:S03]  /*4820*/  ULOP3.LUT UR5, URZ, UR4, URZ, 0x33, !UPT ;  /* 0x00000004ff057292 */ /* 0x000fc6000f8e33ff */
[----:B------:R-:W-:Y:S02]  /*4830*/  VOTEU.ANY UR4, UPT, PT ;  /* 0x0000000000047886 */ /* 0x000fe400038e0100 */
[----:B------:R-:W-:Y:S01]  /*4840*/  UFLO.U32 UR4, UR4 ;  /* 0x00000004000472bd */ /* 0x000fe200080e0000 */
[----:B------:R-:W-:-:S04]  /*4850*/  IMAD.U32 R2, RZ, RZ, UR5 ;  /* 0x00000005ff027e24 */ /* 0x000fc8000f8e00ff */
[----:B------:R-:W1:Y:S02]  /*4860*/  REDUX UR7, R2 ;  /* 0x00000000020773c4 */ /* 0x000e640000000000 */
[----:B------:R1:W-:Y:S01]  /*4870*/  UTCATOMSWS.AND URZ, UR5 ;  /* 0x0000000500ff79e3 */ /* 0x0003e20008000000 */
[----:B---3--:R-:W-:Y:S01]  /*4880*/  IMAD.U32 R0, RZ, RZ, UR6 ;  /* 0x00000006ff007e24 */ /* 0x008fe2000f8e00ff */
[----:B--2---:R-:W-:Y:S01]  /*4890*/  ISETP.EQ.U32.AND P0, PT, R3, UR4, PT ;  /* 0x0000000403007c0c */ /* 0x004fe2000bf02070 */
[----:B-1----:R-:W-:-:S12]  /*48a0*/  IMAD.U32 R2, RZ, RZ, UR7 ;  /* 0x00000007ff027e24 */ /* 0x002fd8000f8e00ff */
[----:B------:R1:W-:Y:S04]  /*48b0*/  @P0 ATOMS.AND RZ, [UR8+0x14], R2 ;  /* 0x00001402ffff098c */ /* 0x0003e8000a800008 */
[----:B------:R1:W-:Y:S01]  /*48c0*/  @P0 ATOMS.AND RZ, [UR8+0x18], R0 ;  /* 0x00001800ffff098c */ /* 0x0003e2000a800008 */
[----:B------:R-:W-:Y:S05]  /*48d0*/  BRA `(.L_x_83) ;  /* 0x0000000000147947 */ /* 0x000fea0003800000 */
.L_x_82:
[----:B------:R-:W-:Y:S02]  /*48e0*/  MOV R2, 0x4900 ;  /* 0x0000490000027802 */ /* 0x000fe40000000f00 */
[----:B-1--45:R-:W-:Y:S05]  /*48f0*/  CALL.REL.NOINC `($__internal_0_$__cuda_sm10x_tcgen05_guardrail_trap_col_being_dealloced_not_returned_by_alloc) ;  /* 0x0000005c00447944 */ /* 0x032fea0003c00000 */
[----:B------:R-:W-:Y:S05]  /*4900*/  BRA `(.L_x_83) ;  /* 0x0000000000087947 */ /* 0x000fea0003800000 */
.L_x_81:
[----:B------:R-:W-:Y:S02]  /*4910*/  MOV R2, 0x4930 ;  /* 0x0000493000027802 */ /* 0x000fe40000000f00 */
[----:B-1--45:R-:W-:Y:S05]  /*4920*/  CALL.REL.NOINC `($__internal_2_$__cuda_sm10x_tcgen05_guardrail_trap_unallocated_columns_being_dealloced) ;  /* 0x0000005c00507944 */ /* 0x032fea0003c00000 */
.L_x_83:
[----:B------:R-:W-:Y:S01]  /*4930*/  NOP ;  /* 0x0000000000007918 */ /* 0x000fe20000000000 */
[----:B------:R-:W-:Y:S05]  /*4940*/  EXIT ;  /* 0x000000000000794d */ /* 0x000fea0003800000 */
.L_x_55:
[----:B------:R-:W-:-:S09]  /*4950*/  UISETP.NE.OR UP0, UPT, UR18, 0x3, !UP3 ;  /* 0x000000031200788c */ /* 0x000fd2000df05670 */
[----:B------:R-:W-:Y:S05]  /*4960*/  BRA.U UP0, `(.L_x_84) ;  /* 0x0000001100e47547 */ /* 0x000fea000b800000 */
[----:B------:R-:W2:Y:S01]  /*4970*/  LDCU.64 UR4, c[0x0][0x988] ;  /* 0x00013100ff0477ac */ /* 0x000ea20008000a00 */
[----:B------:R-:W3:Y:S01]  /*4980*/  S2UR UR10, SR_CgaCtaId ;  /* 0x00000000000a79c3 */ /* 0x000ee20000008800 */
[----:B------:R-:W-:Y:S01]  /*4990*/  HFMA2 R10, -RZ, RZ, 0, 5.9604644775390625e-08 ;  /* 0x00000001ff0a7431 */ /* 0x000fe200000001ff */
[----:B------:R-:W-:Y:S01]  /*49a0*/  MOV R9, RZ ;  /* 0x000000ff00097202 */ /* 0x000fe20000000f00 */
[----:B------:R-:W4:Y:S01]  /*49b0*/  LDCU UR44, c[0x0][0x370] ;  /* 0x00006e00ff2c77ac */ /* 0x000f220008000800 */
[----:B------:R-:W-:Y:S01]  /*49c0*/  HFMA2 R3, -RZ, RZ, 0, 0.0078125 ;  /* 0x00002000ff037431 */ /* 0x000fe200000001ff */
[----:B------:R-:W4:Y:S03]  /*49d0*/  LDCU.128 UR28, c[0x0][0xc10] ;  /* 0x00018200ff1c77ac */ /* 0x000f260008000c00 */
[----:B------:R-:W1:Y:S01]  /*49e0*/  LDC.64 R12, c[0x0][0x348] ;  /* 0x0000d200ff0c7b82 */ /* 0x000e620000000a00 */
[----:B------:R-:W3:Y:S01]  /*49f0*/  LDCU UR38, c[0x0][0x374] ;  /* 0x00006e80ff2677ac */ /* 0x000ee20008000800 */
[----:B------:R-:W3:Y:S01]  /*4a00*/  LDCU.64 UR26, c[0x0][0x990] ;  /* 0x00013200ff1a77ac */ /* 0x000ee20008000a00 */
[----:B------:R-:W3:Y:S01]  /*4a10*/  LDCU UR17, c[0x0][0xc0c] ;  /* 0x00018180ff1177ac */ /* 0x000ee20008000800 */
[----:B--2---:R-:W-:Y:S01]  /*4a20*/  UISETP.NE.U32.AND UP0, UPT, UR4, URZ, UPT ;  /* 0x000000ff0400728c */ /* 0x004fe2000bf05070 */
[----:B------:R-:W2:Y:S01]  /*4a30*/  LDCU.128 UR32, c[0x0][0xa80] ;  /* 0x00015000ff2077ac */ /* 0x000ea20008000c00 */
[----:B------:R-:W2:Y:S01]  /*4a40*/  LDCU UR54, c[0x0][0xc20] ;  /* 0x00018400ff3677ac */ /* 0x000ea20008000800 */
[----:B------:R-:W1:Y:S01]  /*4a50*/  LDCU UR4, c[0x0][0xc30] ;  /* 0x00018600ff0477ac */ /* 0x000e620008000800 */
[----:B------:R-:W1:Y:S01]  /*4a60*/  LDCU.128 UR40, c[0x0][0xa90] ;  /* 0x00015200ff2877ac */ /* 0x000e620008000c00 */
[----:B------:R-:W-:Y:S01]  /*4a70*/  UMOV UR20, 0x400 ;  /* 0x0000040000147882 */ /* 0x000fe20000000000 */
[----:B----4-:R-:W-:-:S02]  /*4a80*/  UIMAD.WIDE.U32 UR6, UR44, UR28, URZ ;  /* 0x0000001c2c0672a5 */ /* 0x010fc4000f8e00ff */
[----:B---3--:R-:W-:Y:S02]  /*4a90*/  UIMAD.WIDE.U32 UR8, UR38, UR31, URZ ;  /* 0x0000001f260872a5 */ /* 0x008fe4000f8e00ff */
[----:B------:R-:W-:Y:S02]  /*4aa0*/  ULEA UR20, UR10, UR20, 0x18 ;  /* 0x000000140a147291 */ /* 0x000fe4000f8ec0ff */
[----:B------:R-:W-:Y:S02]  /*4ab0*/  UISETP.NE.AND.EX UP5, UPT, UR5, URZ, UPT, UP0 ;  /* 0x000000ff0500728c */ /* 0x000fe4000bfa5300 */
[----:B------:R-:W-:Y:S02]  /*4ac0*/  UISETP.NE.U32.AND UP6, UPT, UR26, URZ, UPT ;  /* 0x000000ff1a00728c */ /* 0x000fe4000bfc5070 */
[----:B------:R-:W-:Y:S02]  /*4ad0*/  UIADD3 UR46, UPT, UPT, UR20, 0xa8, URZ ;  /* 0x000000a8142e7890 */ /* 0x000fe4000fffe0ff */
[----:B------:R-:W-:-:S02]  /*4ae0*/  UIADD3 UR45, UPT, UPT, UR20, 0xe8, URZ ;  /* 0x000000e8142d7890 */ /* 0x000fc4000fffe0ff */
[----:B------:R-:W-:Y:S02]  /*4af0*/  UIADD3 UR37, UPT, UPT, UR20, 0x90, URZ ;  /* 0x0000009014257890 */ /* 0x000fe4000fffe0ff */
[----:B------:R-:W-:Y:S02]  /*4b00*/  UIADD3 UR36, UPT, UPT, UR20, 0x98, URZ ;  /* 0x0000009814247890 */ /* 0x000fe4000fffe0ff */
[----:B------:R-:W-:Y:S02]  /*4b10*/  UIADD3 UR25, UPT, UPT, UR20, 0xa0, URZ ;  /* 0x000000a014197890 */ /* 0x000fe4000fffe0ff */
[----:B------:R-:W-:Y:S02]  /*4b20*/  UISETP.NE.AND UP0, UPT, UR39, 0x1, UPT ;  /* 0x000000012700788c */ /* 0x000fe4000bf05270 */
[----:B------:R-:W-:Y:S02]  /*4b30*/  UISETP.GE.AND UP2, UPT, UR39, 0x1, UPT ;  /* 0x000000012700788c */ /* 0x000fe4000bf46270 */
[----:B------:R-:W-:Y:S01]  /*4b40*/  UISETP.NE.AND UP0, UPT, UR17, 0x1, UPT ;  /* 0x000000011100788c */ /* 0x000fe2000bf05270 */
[----:B------:R-:W-:Y:S01]  /*4b50*/  UMOV UR51, UR7 ;  /* 0x0000000700337c82 */ /* 0x000fe20008000000 */
[----:B------:R-:W-:Y:S01]  /*4b60*/  UMOV UR50, UR9 ;  /* 0x0000000900327c82 */ /* 0x000fe20008000000 */
[----:B------:R-:W-:-:S02]  /*4b70*/  UISETP.NE.AND UP2, UPT, UR30, 0x1, UPT ;  /* 0x000000011e00788c */ /* 0x000fc4000bf45270 */
[----:B--2---:R-:W-:Y:S01]  /*4b80*/  UISETP.NE.AND UP0, UPT, UR32, 0x1, UPT ;  /* 0x000000012000788c */ /* 0x004fe2000bf05270 */
[----:B------:R-:W2:Y:S01]  /*4b90*/  LDCU UR55, c[0x0][0xaa0] ;  /* 0x00015400ff3777ac */ /* 0x000ea20008000800 */
[----:B------:R-:W-:Y:S01]  /*4ba0*/  UPLOP3.LUT UP4, UPT, UPT, UPT, UPT, 0x40, 0x4 ;  /* 0x000000000004789c */ /* 0x000fe20003f8e870 */
[----:B------:R-:W3:Y:S01]  /*4bb0*/  LDCU.64 UR18, c[0x0][0xc28] ;  /* 0x00018500ff1277ac */ /* 0x000ee20008000a00 */
[----:B------:R-:W-:Y:S02]  /*4bc0*/  UISETP.NE.AND.EX UP6, UPT, UR27, URZ, UPT, UP6 ;  /* 0x000000ff1b00728c */ /* 0x000fe4000bfc5360 */
[----:B------:R-:W-:Y:S02]  /*4bd0*/  UPRMT UR46, UR10, 0x654, UR46 ;  /* 0x000006540a2e7896 */ /* 0x000fe4000800002e */
[----:B------:R-:W-:Y:S02]  /*4be0*/  UPRMT UR45, URZ, 0x654, UR45 ;  /* 0x00000654ff2d7896 */ /* 0x000fe4000800002d */
[----:B------:R-:W-:-:S02]  /*4bf0*/  UPRMT UR49, UR10, 0x654, UR37 ;  /* 0x000006540a317896 */ /* 0x000fc40008000025 */
[----:B------:R-:W-:Y:S02]  /*4c00*/  UPRMT UR48, UR10, 0x654, UR36 ;  /* 0x000006540a307896 */ /* 0x000fe40008000024 */
[----:B------:R-:W-:Y:S02]  /*4c10*/  UPRMT UR47, UR10, 0x654, UR25 ;  /* 0x000006540a2f7896 */ /* 0x000fe40008000019 */
[----:B------:R-:W-:Y:S02]  /*4c20*/  USHF.R.U32.HI UR51, URZ, UR29, UR51 ;  /* 0x0000001dff337299 */ /* 0x000fe40008011633 */
[----:B------:R-:W-:Y:S02]  /*4c30*/  USHF.R.U32.HI UR50, URZ, UR54, UR50 ;  /* 0x00000036ff327299 */ /* 0x000fe40008011632 */
[----:B-1----:R-:W-:Y:S02]  /*4c40*/  UISETP.NE.AND UP3, UPT, UR4, 0x1, UPT ;  /* 0x000000010400788c */ /* 0x002fe4000bf65270 */
[----:B------:R-:W-:-:S02]  /*4c50*/  UISETP.NE.AND UP2, UPT, UR35, 0x1, UPT ;  /* 0x000000012300788c */ /* 0x000fc4000bf45270 */
[----:B--23--:R-:W-:-:S11]  /*4c60*/  UISETP.NE.AND UP0, UPT, UR42, 0x1, UPT ;  /* 0x000000012a00788c */ /* 0x00cfd6000bf05270 */
.L_x_95:
[----:B------:R-:W-:Y:S04]  /*4c70*/  SHF.L.U32 R2, R9, 0x1f, RZ ;  /* 0x0000001f09027819 */ /* 0x000fe800000006ff */
[----:B-1----:R-:W1:Y:S02]  /*4c80*/  SYNCS.PHASECHK.TRANS64.TRYWAIT P0, [UR20+0xe0], R2 ;  /* 0x0000e002ff0075a7 */ /* 0x002e640008001114 */
[----:B-1----:R-:W-:Y:S05]  /*4c90*/  @!P0 BRA `(.L_x_85) ;  /* 0x0000005400048947 */ /* 0x002fea0003800000 */
.L_x_184:
[----:B------:R-:W2:Y:S01]  /*4ca0*/  LDS.128 R4, [UR20+0x120] ;  /* 0x00012014ff047984 */ /* 0x000ea20008000c00 */
[----:B------:R-:W-:Y:S01]  /*4cb0*/  UISETP.GE.AND UP0, UPT, UR39, 0x1, UPT ;  /* 0x000000012700788c */ /* 0x000fe2000bf06270 */
[----:B------:R-:W-:Y:S01]  /*4cc0*/  @!PT LDS RZ, [RZ] ;  /* 0x00000000fffff984 */ /* 0x000fe20000000800 */
[----:B------:R-:W-:Y:S01]  /*4cd0*/  @!PT LDS RZ, [RZ] ;  /* 0x00000000fffff984 */ /* 0x000fe20000000800 */
[----:B------:R-:W-:Y:S01]  /*4ce0*/  @!PT LDS RZ, [RZ] ;  /* 0x00000000fffff984 */ /* 0x000fe20000000800 */
[----:B------:R-:W-:Y:S01]  /*4cf0*/  @!PT LDS RZ, [RZ] ;  /* 0x00000000fffff984 */ /* 0x000fe20000000800 */
[----:B------:R3:W-:Y:S06]  /*4d00*/  MEMBAR.ALL.CTA ;  /* 0x0000000000007992 */ /* 0x0007ec0000008000 */
[----:B---3--:R-:W3:Y:S02]  /*4d10*/  FENCE.VIEW.ASYNC.S ;  /* 0x00000000000073c6 */ /* 0x008ee40000000000 */
[----:B---3--:R-:W-:Y:S01]  /*4d20*/  SYNCS.ARRIVE.TRANS64.RED.A1T0 RZ, [UR45], RZ ;  /* 0x000000ffffff79a7 */ /* 0x008fe2000810042d */
[----:B--2---:R-:W-:Y:S11]  /*4d30*/  LOP3.LUT P0, RZ, R6, 0x1, RZ, 0xc0, !PT ;  /* 0x0000000106ff7812 */ /* 0x004ff6000780c0ff */
[----:B------:R-:W-:Y:S02]  /*4d40*/  @!UPT UIADD3 URZ, UPT, UPT, URZ, URZ, URZ ;  /* 0x000000fffffff290 */ /* 0x000fe4000fffe0ff */
[----:B------:R-:W-:Y:S01]  /*4d50*/  VOTEU.ANY UP2, P0 ;  /* 0x0000000000ff7886 */ /* 0x000fe20000040100 */
[----:B------:R-:W-:Y:S11]  /*4d60*/  PLOP3.LUT P0, PT, PT, PT, UP2, 0x80, 0x8 ;  /* 0x000000000008781c */ /* 0x000ff60003f0f028 */
[----:B------:R-:W-:Y:S02]  /*4d70*/  @!UPT UIADD3 URZ, UPT, UPT, URZ, URZ, URZ ;  /* 0x000000fffffff290 */ /* 0x000fe4000fffe0ff */
[----:B-1----:R-:W-:Y:S02]  /*4d80*/  @P0 MOV R2, R4 ;  /* 0x0000000400020202 */ /* 0x002fe40000000f00 */
[----:B------:R-:W-:Y:S02]  /*4d90*/  @P0 LOP3.LUT R0, R5, 0xffff, RZ, 0xc0, !PT ;  /* 0x0000ffff05000812 */ /* 0x000fe400078ec0ff */
[----:B------:R-:W-:Y:S02]  /*4da0*/  @P0 R2UR UR5, R2 ;  /* 0x00000000020502ca */ /* 0x000fe400000e0000 */
[----:B------:R-:W-:Y:S11]  /*4db0*/  @P0 R2UR UR4, R0 ;  /* 0x00000000000402ca */ /* 0x000ff600000e0000 */
[----:B------:R-:W-:Y:S02]  /*4dc0*/  @UP2 UMOV UR16, UR5 ;  /* 0x0000000500102c82 */ /* 0x000fe40008000000 */
[----:B------:R-:W-:Y:S01]  /*4dd0*/  @UP2 UMOV UR15, UR4 ;  /* 0x00000004000f2c82 */ /* 0x000fe20008000000 */
[----:B------:R-:W-:Y:S05]  /*4de0*/  BRA.U !UP0, `(.L_x_86) ;  /* 0x0000000108c07547 */ /* 0x000fea000b800000 */
[----:B------:R-:W-:Y:S02]  /*4df0*/  UIMAD.WIDE.U32 UR8, UR15, UR31, URZ ;  /* 0x0000001f0f0872a5 */ /* 0x000fe4000f8e00ff */
[----:B------:R-:W-:Y:S02]  /*4e00*/  UP2UR UR14, UPR, URZ, 0x4 ;  /* 0x00000004ff0e7883 */ /* 0x000fe40008000000 */
[----:B------:R-:W-:Y:S02]  /*4e10*/  UISETP.NE.AND UP2, UPT, UR30, 0x1, UPT ;  /* 0x000000011e00788c */ /* 0x000fe4000bf45270 */
[----:B------:R-:W-:Y:S02]  /*4e20*/  UIMAD.WIDE.U32 UR10, UR16, UR28, URZ ;  /* 0x0000001c100a72a5 */ /* 0x000fe4000f8e00ff */
[----:B------:R-:W-:Y:S02]  /*4e30*/  USEL UR4, UR38, UR50, !UP2 ;  /* 0x0000003226047287 */ /* 0x000fe4000d000000 */
[----:B------:R-:W-:Y:S02]  /*4e40*/  UISETP.NE.AND UP0, UPT, UR17, 0x1, UPT ;  /* 0x000000011100788c */ /* 0x000fe4000bf05270 */
[----:B------:R-:W-:Y:S02]  /*4e50*/  UP2UR UR21, UPR, URZ, 0x2 ;  /* 0x00000002ff157883 */ /* 0x000fe40008000000 */
[----:B------:R-:W-:Y:S02]  /*4e60*/  UISETP.NE.AND UP1, UPT, UR39, 0x1, UPT ;  /* 0x000000012700788c */ /* 0x000fe4000bf25270 */
[----:B------:R-:W-:Y:S02]  /*4e70*/  UIMAD.WIDE.U32 UR12, UR4, UR18, URZ ;  /* 0x00000012040c72a5 */ /* 0x000fe4000f8e00ff */
[----:B------:R-:W-:Y:S01]  /*4e80*/  USEL UR7, UR44, UR51, !UP0 ;  /* 0x000000332c077287 */ /* 0x000fe2000c000000 */
[----:B------:R-:W-:Y:S02]  /*4e90*/  UMOV UR5, UR9 ;  /* 0x0000000900057c82 */ /* 0x000fe40008000000 */
[----:B------:R-:W-:Y:S02]  /*4ea0*/  USHF.R.U32.HI UR6, URZ, UR54, UR5 ;  /* 0x00000036ff067299 */ /* 0x000fe40008011605 */
[----:B------:R-:W-:Y:S02]  /*4eb0*/  UIMAD.WIDE.U32 UR22, UR7, UR18, URZ ;  /* 0x00000012071672a5 */ /* 0x000fe4000f8e00ff */
[----:B------:R-:W-:Y:S02]  /*4ec0*/  USEL UR6, UR15, UR6, !UP2 ;  /* 0x000000060f067287 */ /* 0x000fe4000d000000 */
[----:B------:R-:W-:Y:S01]  /*4ed0*/  UISETP.NE.AND UP2, UPT, UR14, URZ, UPT ;  /* 0x000000ff0e00728c */ /* 0x000fe2000bf45270 */
[----:B------:R-:W-:Y:S01]  /*4ee0*/  UMOV UR5, UR11 ;  /* 0x0000000b00057c82 */ /* 0x000fe20008000000 */
[----:B------:R-:W-:Y:S02]  /*4ef0*/  UIMAD.WIDE.U32 UR10, UR6, UR18, URZ ;  /* 0x00000012060a72a5 */ /* 0x000fe4000f8e00ff */
[----:B------:R-:W-:Y:S03]  /*4f00*/  USHF.R.U32.HI UR8, URZ, UR29, UR5 ;  /* 0x0000001dff087299 */ /* 0x000fe60008011605 */
[----:B------:R-:W-:Y:S02]  /*4f10*/  UMOV UR5, UR13 ;  /* 0x0000000d00057c82 */ /* 0x000fe40008000000 */
[----:B------:R-:W-:Y:S03]  /*4f20*/  @UP1 USHF.R.U32.HI UR4, URZ, UR19, UR5 ;  /* 0x00000013ff041299 */ /* 0x000fe60008011605 */
[----:B------:R-:W-:Y:S01]  /*4f30*/  UMOV UR5, UR23 ;  /* 0x0000001700057c82 */ /* 0x000fe20008000000 */
[----:B------:R-:W-:Y:S02]  /*4f40*/  UIMAD UR4, UR39, UR4, URZ ;  /* 0x00000004270472a4 */ /* 0x000fe4000f8e02ff */
[----:B------:R-:W-:Y:S02]  /*4f50*/  @UP1 USHF.R.U32.HI UR7, URZ, UR19, UR5 ;  /* 0x00000013ff071299 */ /* 0x000fe40008011605 */
[----:B------:R-:W-:Y:S02]  /*4f60*/  USEL UR5, UR16, UR8, !UP0 ;  /* 0x0000000810057287 */ /* 0x000fe4000c000000 */
[----:B------:R-:W-:Y:S02]  /*4f70*/  UIMAD UR8, UR39, UR7, URZ ;  /* 0x00000007270872a4 */ /* 0x000fe4000f8e02ff */
[----:B------:R-:W-:Y:S03]  /*4f80*/  UISETP.GE.AND UP0, UPT, UR6, UR4, UPT ;  /* 0x000000040600728c */ /* 0x000fe6000bf06270 */
[----:B------:R-:W-:Y:S01]  /*4f90*/  UMOV UR4, UR11 ;  /* 0x0000000b00047c82 */ /* 0x000fe20008000000 */
[----:B------:R-:W-:Y:S02]  /*4fa0*/  UISETP.GE.OR UP0, UPT, UR5, UR8, UP0 ;  /* 0x000000080500728c */ /* 0x000fe40008706670 */
[----:B------:R-:W-:Y:S02]  /*4fb0*/  USHF.R.U32.HI UR4, URZ, UR19, UR4 ;  /* 0x00000013ff047299 */ /* 0x000fe40008011604 */
[----:B------:R-:W-:Y:S02]  /*4fc0*/  UIMAD.WIDE.U32 UR8, UR5, UR18, URZ ;  /* 0x00000012050872a5 */ /* 0x000fe4000f8e00ff */
[----:B------:R-:W-:Y:S04]  /*4fd0*/  USEL UR10, UR6, UR4, !UP1 ;  /* 0x00000004060a7287 */ /* 0x000fe8000c800000 */
[----:B------:R-:W-:Y:S01]  /*4fe0*/  UIADD3 UR11, UPT, UPT, -UR10, URZ, URZ ;  /* 0x000000ff0a0b7290 */ /* 0x000fe2000fffe1ff */
[----:B------:R-:W-:Y:S02]  /*4ff0*/  @!UP0 UMOV UR4, UR9 ;  /* 0x0000000900048c82 */ /* 0x000fe40008000000 */
[----:B------:R-:W-:Y:S02]  /*5000*/  @!UP0 USHF.R.U32.HI UR4, URZ, UR19, UR4 ;  /* 0x00000013ff048299 */ /* 0x000fe40008011604 */
[----:B------:R-:W-:Y:S02]  /*5010*/  UIMAD UR8, UR39, UR11, UR6 ;  /* 0x0000000b270872a4 */ /* 0x000fe4000f8e0206 */
[----:B------:R-:W-:Y:S02]  /*5020*/  @!UP0 USEL UR4, UR5, UR4, !UP1 ;  /* 0x0000000405048287 */ /* 0x000fe4000c800000 */
[----:B------:R-:W-:Y:S02]  /*5030*/  UISETP.NE.AND UP1, UPT, UR21, URZ, UPT ;  /* 0x000000ff1500728c */ /* 0x000fe4000bf25270 */
[----:B------:R-:W-:Y:S02]  /*5040*/  @!UP0 UIMAD UR8, UR7, UR8, UR4 ;  /* 0x00000008070882a4 */ /* 0x000fe4000f8e0204 */
[----:B------:R-:W-:Y:S02]  /*5050*/  @!UP0 UIADD3 UR9, UPT, UPT, UR10, -UR4, URZ ;  /* 0x800000040a098290 */ /* 0x000fe4000fffe0ff */
[----:B------:R-:W-:Y:S02]  /*5060*/  UIADD3 UR4, UPT, UPT, -UR5, URZ, URZ ;  /* 0x000000ff05047290 */ /* 0x000fe4000fffe1ff */
[----:B------:R-:W-:Y:S02]  /*5070*/  UIADD3 UR7, UPT, UPT, -UR6, URZ, URZ ;  /* 0x000000ff06077290 */ /* 0x000fe4000fffe1ff */
[----:B------:R-:W-:Y:S02]  /*5080*/  @!UP0 UIMAD UR6, UR9, UR39, UR5 ;  /* 0x00000027090682a4 */ /* 0x000fe4000f8e0205 */
[----:B------:R-:W-:Y:S02]  /*5090*/  UIMAD UR16, UR17, UR4, UR16 ;  /* 0x00000004111072a4 */ /* 0x000fe4000f8e0210 */
[----:B------:R-:W-:Y:S01]  /*50a0*/  UIMAD UR15, UR30, UR7, UR15 ;  /* 0x000000071e0f72a4 */ /* 0x000fe2000f8e020f */
[----:B------:R-:W-:Y:S02]  /*50b0*/  @!UP0 UMOV UR5, UR8 ;  /* 0x0000000800058c82 */ /* 0x000fe40008000000 */
[----:B------:R-:W-:Y:S02]  /*50c0*/  UIMAD UR16, UR5, UR17, UR16 ;  /* 0x00000011051072a4 */ /* 0x000fe4000f8e0210 */
[----:B------:R-:W-:Y:S11]  /*50d0*/  UIMAD UR15, UR6, UR30, UR15 ;  /* 0x0000001e060f72a4 */ /* 0x000ff6000f8e020f */
[----:B------:R-:W-:Y:S01]  /*50e0*/  @!UPT UIADD3 URZ, UPT, UPT, URZ, URZ, URZ ;  /* 0x000000fffffff290 */ /* 0x000fe2000fffe0ff */
.L_x_86:
[----:B------:R-:W1:Y:S01]  /*50f0*/  @!UP3 LDCU.128 UR8, c[0x0][0xc10] ;  /* 0x00018200ff08b7ac */ /* 0x000e620008000c00 */
[----:B------:R-:W-:Y:S02]  /*5100*/  ISETP.NE.U32.AND P1, PT, RZ, UR26, PT ;  /* 0x0000001aff007c0c */ /* 0x000fe4000bf25070 */
[----:B------:R-:W-:Y:S02]  /*5110*/  SHF.L.U32 R8, R10, 0x1f, RZ ;  /* 0x0000001f0a087819 */ /* 0x000fe400000006ff */
[----:B------:R-:W-:Y:S01]  /*5120*/  ISETP.NE.AND.EX P1, PT, RZ, UR27, PT, P1 ;  /* 0x0000001bff007c0c */ /* 0x000fe2000bf25310 */
[----:B------:R-:W2:Y:S01]  /*5130*/  @!UP3 LDCU UR5, c[0x0][0xc0c] ;  /* 0x00018180ff05b7ac */ /* 0x000ea20008000800 */
[----:B-1----:R-:W-:Y:S07]  /*5140*/  UIMAD.WIDE.U32 UR6, UR16, UR8, URZ ;  /* 0x00000008100672a5 */ /* 0x002fee000f8e00ff */
[----:B------:R-:W-:Y:S01]  /*5150*/  @!UP3 UMOV UR4, UR7 ;  /* 0x000000070004bc82 */ /* 0x000fe20008000000 */
[----:B--2---:R-:W-:Y:S02]  /*5160*/  @!UP3 UISETP.NE.AND UP0, UPT, UR5, 0x1, UPT ;  /* 0x000000010500b88c */ /* 0x004fe4000bf05270 */
[----:B------:R-:W-:Y:S02]  /*5170*/  @!UP3 USHF.R.U32.HI UR4, URZ, UR9, UR4 ;  /* 0x00000009ff04b299 */ /* 0x000fe40008011604 */
[----:B------:R-:W-:Y:S02]  /*5180*/  UIMAD.WIDE.U32 UR6, UR15, UR11, URZ ;  /* 0x0000000b0f0672a5 */ /* 0x000fe4000f8e00ff */
[----:B------:R-:W-:Y:S02]  /*5190*/  @!UP3 USEL UR8, UR16, UR4, !UP0 ;  /* 0x000000041008b287 */ /* 0x000fe4000c000000 */
[----:B------:R-:W-:Y:S03]  /*51a0*/  @!UP3 UISETP.NE.AND UP0, UPT, UR10, 0x1, UPT ;  /* 0x000000010a00b88c */ /* 0x000fe6000bf05270 */
[----:B------:R-:W-:Y:S01]  /*51b0*/  @!UP3 UMOV UR6, UR7 ;  /* 0x000000070006bc82 */ /* 0x000fe20008000000 */
[----:B------:R-:W-:Y:S01]  /*51c0*/  USHF.L.U32 UR7, UR24, 0x6, URZ ;  /* 0x0000000618077899 */ /* 0x000fe200080006ff */
[----:B------:R-:W1:Y:S02]  /*51d0*/  @!UP3 LDCU UR4, c[0x0][0xc20] ;  /* 0x00018400ff04b7ac */ /* 0x000e640008000800 */
[----:B-1----:R-:W-:Y:S04]  /*51e0*/  @!UP3 USHF.R.U32.HI UR6, URZ, UR4, UR6 ;  /* 0x00000004ff06b299 */ /* 0x002fe80008011606 */
[----:B------:R-:W-:Y:S04]  /*51f0*/  @!UP3 USEL UR6, UR15, UR6, !UP0 ;  /* 0x000000060f06b287 */ /* 0x000fe8000c000000 */
[----:B------:R-:W-:Y:S02]  /*5200*/  @!UP3 UIADD3 UR4, UPT, UPT, -UR8, UR6, URZ ;  /* 0x000000060804b290 */ /* 0x000fe4000fffe1ff */
[----:B------:R-:W-:Y:S02]  /*5210*/  @!UP3 UIADD3 UR6, UPT, UPT, UR8, -UR6, URZ ;  /* 0x800000060806b290 */ /* 0x000fe4000fffe0ff */
[----:B------:R-:W-:Y:S02]  /*5220*/  @!UP3 UIMAD UR16, UR4, UR5, UR16 ;  /* 0x000000050410b2a4 */ /* 0x000fe4000f8e0210 */
[----:B------:R-:W-:Y:S01]  /*5230*/  @!UP3 UIMAD UR15, UR6, UR10, UR15 ;  /* 0x0000000a060fb2a4 */ /* 0x000fe2000f8e020f */
[----:B------:R-:W-:Y:S11]  /*5240*/  BRA.U UP4, `(.L_x_87) ;  /* 0x0000000104107547 */ /* 0x000ff6000b800000 */
[----:B------:R-:W-:Y:S04]  /*5250*/  MOV R2, UR56 ;  /* 0x0000003800027c02 */ /* 0x000fe80008000f00 */
[----:B------:R-:W-:Y:S04]  /*5260*/  SHF.L.U32 R2, R2, 0x1f, RZ ;  /* 0x0000001f02027819 */ /* 0x000fe800000006ff */
[----:B------:R-:W1:Y:S02]  /*5270*/  SYNCS.PHASECHK.TRANS64.TRYWAIT P2, [UR20+0xd8], R2 ;  /* 0x0000d802ff0075a7 */ /* 0x000e640008041114 */
[----:B-1----:R-:W-:Y:S05]  /*5280*/  @!P2 BRA `(.L_x_88) ;  /* 0x0000004c00a0a947 */ /* 0x002fea0003800000 */
.L_x_87:
[----:B------:R-:W-:Y:S05]  /*5290*/  BRA.U !UP6, `(.L_x_89) ;  /* 0x000000010e387547 */ /* 0x000fea000b800000 */
[----:B------:R-:W-:Y:S01]  /*52a0*/  UPLOP3.LUT UP1, UPT, UPT, UPT, UP5, 0x80, 0x8 ;  /* 0x000000000008789c */ /* 0x000fe20003f2f050 */
[----:B-1----:R-:W-:Y:S01]  /*52b0*/  HFMA2 R0, -RZ, RZ, 0, 5.9604644775390625e-08 ;  /* 0x00000001ff007431 */ /* 0x002fe200000001ff */
[----:B------:R-:W1:Y:S01]  /*52c0*/  LDCU.64 UR8, c[0x0][0x358] ;  /* 0x00006b00ff0877ac */ /* 0x000e620008000a00 */
[----:B------:R-:W-:Y:S03]  /*52d0*/  IMAD.MOV.U32 R59, RZ, RZ, 0x1 ;  /* 0x00000001ff3b7424 */ /* 0x000fe600078e00ff */
[----:B------:R-:W-:Y:S05]  /*52e0*/  PLOP3.LUT P2, PT, PT, PT, UP1, 0x80, 0x8 ;  /* 0x000000000008781c */ /* 0x000fea0003f4f018 */
[----:B------:R-:W2:Y:S01]  /*52f0*/  @UP1 LDCU.64 UR4, c[0x0][0x988] ;  /* 0x00013100ff0417ac */ /* 0x000ea20008000a00 */
[----:B------:R-:W-:Y:S07]  /*5300*/  @UP1 UIMAD UR6, UR53, UR26, URZ ;  /* 0x0000001a350612a4 */ /* 0x000fee000f8e02ff */
[----:B------:R-:W-:Y:S01]  /*5310*/  @!P2 PRMT R59, R0, 0x7610, R59 ;  /* 0x00007610003ba816 */ /* 0x000fe2000000003b */
[----:B--2---:R-:W-:Y:S06]  /*5320*/  @UP1 UIMAD.WIDE UR4, UR6, 0x4, UR4 ;  /* 0x00000004060418a5 */ /* 0x004fec000f8e0204 */
[----:B------:R-:W-:Y:S01]  /*5330*/  IMAD.U32 R14, RZ, RZ, UR4 ;  /* 0x00000004ff0e7e24 */ /* 0x000fe2000f8e00ff */
[----:B------:R-:W-:Y:S04]  /*5340*/  MOV R15, UR5 ;  /* 0x00000005000f7c02 */ /* 0x000fe80008000f00 */
[----:B------:R-:W2:Y:S01]  /*5350*/  @!UP1 LDCU UR4, c[0x0][0x980] ;  /* 0x00013000ff0497ac */ /* 0x000ea20008000800 */
[----:B-1---5:R3:W5:Y:S02]  /*5360*/  @P2 LDG.E R27, desc[UR8][R14.64] ;  /* 0x000000080e1b2981 */ /* 0x022764000c1e1900 */
[----:B--23--:R-:W-:Y:S07]  /*5370*/  @!P2 IMAD.U32 R27, RZ, RZ, UR4 ;  /* 0x00000004ff1bae24 */ /* 0x00cfee000f8e00ff */
.L_x_89:
[----:B-----5:R-:W-:Y:S01]  /*5380*/  @!P1 FSETP.EQ.AND P3, PT, R27, RZ, PT ;  /* 0x000000ff1b00920b */ /* 0x020fe20003f62000 */
[----:B------:R-:W-:Y:S01]  /*5390*/  @!UPT UIADD3 URZ, UPT, UPT, URZ, URZ, URZ ;  /* 0x000000fffffff290 */ /* 0x000fe2000fffe0ff */
[----:B------:R-:W-:Y:S11]  /*53a0*/  @!P1 BRA `(.L_x_90) ;  /* 0x0000000000149947 */ /* 0x000ff60003800000 */
[----:B------:R-:W-:Y:S02]  /*53b0*/  LOP3.LUT P1, RZ, R59, 0xff, RZ, 0xc0, !PT ;  /* 0x000000ff3bff7812 */ /* 0x000fe4000782c0ff */
[----:B------:R-:W-:Y:S04]  /*53c0*/  PLOP3.LUT P3, PT, PT, PT, UP1, 0x80, 0x8 ;  /* 0x000000000008781c */ /* 0x000fe80003f6f018 */
[----:B------:R-:W-:Y:S07]  /*53d0*/  PLOP3.LUT P3, PT, P3, PT, PT, 0x8, 0x80 ;  /* 0x000000000080781c */ /* 0x000fee0001f6e170 */
[----:B------:R-:W-:Y:S11]  /*53e0*/  @P1 FSETP.EQ.AND P3, PT, R27, RZ, PT ;  /* 0x000000ff1b00120b */ /* 0x000ff60003f62000 */
[----:B------:R-:W-:Y:S02]  /*53f0*/  @!UPT UIADD3 URZ, UPT, UPT, URZ, URZ, URZ ;  /* 0x000000fffffff290 */ /* 0x000fe4000fffe0ff */
.L_x_90:
[----:B------:R-:W-:Y:S01]  /*5400*/  USHF.L.U32 UR11, UR52, 0x7, URZ ;  /* 0x00000007340b7899 */ /* 0x000fe200080006ff */
[----:B------:R-:W2:Y:S01]  /*5410*/  SYNCS.PHASECHK.TRANS64.TRYWAIT P1, [UR20+0xb0], R8 ;  /* 0x0000b008ff0075a7 */ /* 0x000ea20008021114 */
[----:B------:R-:W-:Y:S02]  /*5420*/  UISETP.NE.AND UP0, UPT, UR32, 0x1, UPT ;  /* 0x000000012000788c */ /* 0x000fe4000bf05270 */
[----:B------:R-:W-:Y:S01]  /*5430*/  UIMAD.WIDE.U32 UR4, UR11, UR33, URZ ;  /* 0x000000210b0472a5 */ /* 0x000fe2000f8e00ff */
[----:B------:R-:W-:Y:S04]  /*5440*/  ELECT P2, URZ, PT ;  /* 0x0000000000ff782f */ /* 0x000fe80003840000 */
[----:B------:R-:W-:Y:S02]  /*5450*/  PLOP3.LUT P2, PT, P3, P2, PT, 0xf2, 0x2f ;  /* 0x00000000002f781c */ /* 0x000fe40001f45e72 */
[----:B------:R-:W-:Y:S02]  /*5460*/  UMOV UR4, UR5 ;  /* 0x0000000500047c82 */ /* 0x000fe40008000000 */
[----:B------:R-:W-:Y:S04]  /*5470*/  USHF.R.U32.HI UR4, URZ, UR34, UR4 ;  /* 0x00000022ff047299 */ /* 0x000fe80008011604 */
[----:B------:R-:W-:Y:S02]  /*5480*/  USEL UR12, UR11, UR4, !UP0 ;  /* 0x000000040b0c7287 */ /* 0x000fe4000c000000 */
[----:B------:R-:W-:Y:S02]  /*5490*/  UISETP.NE.AND UP0, UPT, UR35, 0x1, UPT ;  /* 0x000000012300788c */ /* 0x000fe4000bf05270 */
[----:B------:R-:W-:Y:S02]  /*54a0*/  UIMAD.WIDE.U32 UR4, UR12, UR40, URZ ;  /* 0x000000280c0472a5 */ /* 0x000fe4000f8e00ff */
[----:B------:R-:W-:Y:S01]  /*54b0*/  UIADD3 UR6, UPT, UPT, -UR12, URZ, URZ ;  /* 0x000000ff0c067290 */ /* 0x000fe2000fffe1ff */
[----:B-1----:R-:W-:Y:S03]  /*54c0*/  @!P2 IMAD.MOV.U32 R0, RZ, 0x20, RZ ;  /* 0x00000020ff00a824 */ /* 0x002fe600078e00ff */
[----:B------:R-:W-:Y:S01]  /*54d0*/  UIMAD UR11, UR32, UR6, UR11 ;  /* 0x00000006200b72a4 */ /* 0x000fe2000f8e020b */
[----:B------:R-:W-:Y:S01]  /*54e0*/  @!P2 IMAD.MOV.U32 R0, RZ, 0x400, R0 ;  /* 0x00000400ff00a824 */ /* 0x000fe200078e0000 */
[----:B------:R-:W-:Y:S02]  /*54f0*/  UMOV UR4, UR5 ;  /* 0x0000000500047c82 */ /* 0x000fe40008000000 */
[----:B------:R-:W-:Y:S04]  /*5500*/  USHF.R.U32.HI UR4, URZ, UR41, UR4 ;  /* 0x00000029ff047299 */ /* 0x000fe80008011604 */
[----:B------:R-:W-:Y:S02]  /*5510*/  USEL UR13, UR12, UR4, !UP0 ;  /* 0x000000040c0d7287 */ /* 0x000fe4000c000000 */
[----:B------:R-:W-:Y:S02]  /*5520*/  UISETP.NE.AND UP0, UPT, UR42, 0x1, UPT ;  /* 0x000000012a00788c */ /* 0x000fe4000bf05270 */
[----:B------:R-:W-:Y:S07]  /*5530*/  UIMAD.WIDE.U32 UR4, UR13, UR43, URZ ;  /* 0x0000002b0d0472a5 */ /* 0x000fee000f8e00ff */
[----:B------:R-:W-:Y:S02]  /*5540*/  UMOV UR4, UR5 ;  /* 0x0000000500047c82 */ /* 0x000fe40008000000 */
[----:B------:R-:W-:Y:S04]  /*5550*/  USHF.R.U32.HI UR4, URZ, UR55, UR4 ;  /* 0x00000037ff047299 */ /* 0x000fe80008011604 */
[----:B------:R-:W-:Y:S02]  /*5560*/  USEL UR14, UR13, UR4, !UP0 ;  /* 0x000000040d0e7287 */ /* 0x000fe4000c000000 */
[----:B------:R-:W-:Y:S02]  /*5570*/  UIADD3 UR4, UPT, UPT, -UR13, URZ, URZ ;  /* 0x000000ff0d047290 */ /* 0x000fe4000fffe1ff */
[----:B------:R-:W-:Y:S02]  /*5580*/  UIADD3 UR5, UPT, UPT, -UR14, URZ, URZ ;  /* 0x000000ff0e057290 */ /* 0x000fe4000fffe1ff */
[----:B------:R-:W-:Y:S02]  /*5590*/  UIMAD UR12, UR35, UR4, UR12 ;  /* 0x00000004230c72a4 */ /* 0x000fe4000f8e020c */
[----:B------:R-:W-:Y:S01]  /*55a0*/  UIMAD UR13, UR42, UR5, UR13 ;  /* 0x000000052a0d72a4 */ /* 0x000fe2000f8e020d */
[----:B--2---:R-:W-:Y:S11]  /*55b0*/  @!P1 BRA `(.L_x_91) ;  /* 0x0000004800ec9947 */ /* 0x004ff60003800000 */
.L_x_187:
[----:B------:R-:W-:Y:S01]  /*55c0*/  @!P2 R2UR UR4, R0 ;  /* 0x000000000004a2ca */ /* 0x000fe200000e0000 */
[----:B------:R-:W-:Y:S01]  /*55d0*/  VOTEU.ALL UP0, P2 ;  /* 0x0000000000ff7886 */ /* 0x000fe20001000000 */
[----:B-1----:R-:W-:Y:S04]  /*55e0*/  @!P2 IADD3 R2, P1, PT, R12, 0x680, RZ ;  /* 0x000006800c02a810 */ /* 0x002fe80007f3e0ff */
[----:B------:R-:W-:Y:S01]  /*55f0*/  @!P2 R2UR UR5, R2 ;  /* 0x000000000205a2ca */ /* 0x000fe200000e0000 */
[----:B------:R-:W-:Y:S01]  /*5600*/  @!P2 IMAD.X R0, RZ, RZ, R13, P1 ;  /* 0x000000ffff00a224 */ /* 0x000fe200008e060d */
[----:B------:R-:W-:Y:S05]  /*5610*/  @!UP0 UIADD3 UR8, UPT, UPT, UR20, 0x200, URZ ;  /* 0x0000020014088890 */ /* 0x000fea000fffe0ff */
[----:B------:R-:W-:Y:S01]  /*5620*/  @!UP0 UPRMT UR6, UR4, 0x5410, URZ ;  /* 0x0000541004068896 */ /* 0x000fe200080000ff */
[----:B------:R-:W-:Y:S01]  /*5630*/  @!P2 R2UR UR4, R0 ;  /* 0x000000000004a2ca */ /* 0x000fe200000e0000 */
[----:B------:R-:W-:Y:S01]  /*5640*/  VOTEU.ALL UP0, P2 ;  /* 0x0000000000ff7886 */ /* 0x000fe20001000000 */
[----:B------:R-:W-:Y:S03]  /*5650*/  @!P2 IMAD.MOV.U32 R0, RZ, RZ, 0x2000 ;  /* 0x00002000ff00a424 */ /* 0x000fe600078e00ff */
[----:B------:R-:W-:Y:S01]  /*5660*/  IMAD.U32 R14, RZ, RZ, UR5 ;  /* 0x00000005ff0e7e24 */ /* 0x000fe2000f8e00ff */
[----:B------:R-:W-:Y:S01]  /*5670*/  @!UP0 UMOV UR9, UR37 ;  /* 0x0000002500098c82 */ /* 0x000fe20008000000 */
[----:B------:R-:W-:Y:S06]  /*5680*/  @!UP0 UMOV UR10, UR7 ;  /* 0x00000007000a8c82 */ /* 0x000fec0008000000 */
[----:B------:R-:W-:Y:S01]  /*5690*/  IMAD.U32 R15, RZ, RZ, UR4 ;  /* 0x00000004ff0f7e24 */ /* 0x000fe2000f8e00ff */
[----:B------:R-:W-:Y:S04]  /*56a0*/  @!P2 R2UR UR4, R14 ;  /* 0x000000000e04a2ca */ /* 0x000fe800000e0000 */
[----:B------:R-:W-:Y:S11]  /*56b0*/  @!P2 R2UR UR5, R15 ;  /* 0x000000000f05a2ca */ /* 0x000ff600000e0000 */
[----:B------:R-:W-:Y:S02]  /*56c0*/  @!UPT UIADD3 URZ, UPT, UPT, URZ, URZ, URZ ;  /* 0x000000fffffff290 */ /* 0x000fe4000fffe0ff */
[----:B------:R1:W-:Y:S01]  /*56d0*/  @!UP0 UTMALDG.5D.IM2COL [UR8], [UR4], UR6 ;  /* 0x00000008040083b4 */ /* 0x0003e20008060006 */
[----:B------:R2:W-:Y:S01]  /*56e0*/  @!P2 SYNCS.ARRIVE.TRANS64.RED.A0TR RZ, [UR20+0x90], R0 ;  /* 0x00009000ffffa9a7 */ /* 0x0005e20008300414 */
[----:B------:R-:W-:Y:S01]  /*56f0*/  SYNCS.ARRIVE.TRANS64.RED.A1T0 RZ, [UR49], RZ ;  /* 0x000000ffffff79a7 */ /* 0x000fe20008100431 */
[----:B--2---:R-:W-:Y:S01]  /*5700*/  @!P2 IMAD.MOV.U32 R0, RZ, 0x20, RZ ;  /* 0x00000020ff00a824 */ /* 0x004fe200078e00ff */
[----:B------:R-:W2:Y:S03]  /*5710*/  SYNCS.PHASECHK.TRANS64.TRYWAIT P1, [UR20+0xb8], R8 ;  /* 0x0000b808ff0075a7 */ /* 0x000ea60008021114 */
[----:B------:R-:W-:Y:S01]  /*5720*/  @!P2 IMAD.MOV.U32 R0, RZ, 0x400, R0 ;  /* 0x00000400ff00a824 */ /* 0x000fe200078e0000 */
[----:B-12---:R-:W-:Y:S06]  /*5730*/  @!P1 BRA `(.L_x_92) ;  /* 0x0000004800a49947 */ /* 0x006fec0003800000 */
.L_x_189:
[----:B------:R-:W-:Y:S01]  /*5740*/  @!P2 R2UR UR4, R0 ;  /* 0x000000000004a2ca */ /* 0x000fe200000e0000 */
[----:B------:R-:W-:Y:S01]  /*5750*/  VOTEU.ALL UP0, P2 ;  /* 0x0000000000ff7886 */ /* 0x000fe20001000000 */
[----:B-1----:R-:W-:Y:S04]  /*5760*/  @!P2 IADD3 R2, P1, PT, R12, 0x680, RZ ;  /* 0x000006800c02a810 */ /* 0x002fe80007f3e0ff */
[----:B------:R-:W-:Y:S01]  /*5770*/  @!P2 R2UR UR5, R2 ;  /* 0x000000000205a2ca */ /* 0x000fe200000e0000 */
[----:B------:R-:W-:Y:S01]  /*5780*/  @!P2 IMAD.X R0, RZ, RZ, R13, P1 ;  /* 0x000000ffff00a224 */ /* 0x000fe200008e060d */
[----:B------:R-:W-:Y:S02]  /*5790*/  @!UP0 UIADD3 UR10, UPT, UPT, UR7, 0x10, URZ ;  /* 0x00000010070a8890 */ /* 0x000fe4000fffe0ff */
[----:B------:R-:W-:Y:S03]  /*57a0*/  @!UP0 UIADD3 UR8, UPT, UPT, UR20, 0x2200, URZ ;  /* 0x0000220014088890 */ /* 0x000fe6000fffe0ff */
[----:B------:R-:W-:Y:S01]  /*57b0*/  @!UP0 UPRMT UR6, UR4, 0x5410, URZ ;  /* 0x0000541004068896 */ /* 0x000fe200080000ff */
[----:B------:R-:W-:Y:S01]  /*57c0*/  @!P2 R2UR UR4, R0 ;  /* 0x000000000004a2ca */ /* 0x000fe200000e0000 */
[----:B------:R-:W-:Y:S01]  /*57d0*/  VOTEU.ALL UP0, P2 ;  /* 0x0000000000ff7886 */ /* 0x000fe20001000000 */
[----:B------:R-:W-:Y:S03]  /*57e0*/  @!P2 IMAD.MOV.U32 R0, RZ, RZ, 0x2000 ;  /* 0x00002000ff00a424 */ /* 0x000fe600078e00ff */
[----:B------:R-:W-:Y:S01]  /*57f0*/  IMAD.U32 R14, RZ, RZ, UR5 ;  /* 0x00000005ff0e7e24 */ /* 0x000fe2000f8e00ff */
[----:B------:R-:W-:Y:S07]  /*5800*/  @!UP0 UMOV UR9, UR36 ;  /* 0x0000002400098c82 */ /* 0x000fee0008000000 */
        /* <DEDUP_REMOVED lines=11> */
.L_x_191:
[----:B------:R-:W-:Y:S01]  /*58c0*/  @!P2 R2UR UR4, R0 ;  /* 0x000000000004a2ca */ /* 0x000fe200000e0000 */
[----:B------:R-:W-:Y:S01]  /*58d0*/  VOTEU.ALL UP0, P2 ;  /* 0x0000000000ff7886 */ /* 0x000fe20001000000 */
[----:B-1----:R-:W-:Y:S02]  /*58e0*/  @!P2 IADD3 R2, P1, PT, R12, 0x680, RZ ;  /* 0x000006800c02a810 */ /* 0x002fe40007f3e0ff */
[----:B------:R-:W-:Y:S02]  /*58f0*/  @P0 SHF.R.U32.HI R4, RZ, 0x10, R5 ;  /* 0x00000010ff040819 */ /* 0x000fe40000011605 */
[----:B------:R-:W-:Y:S01]  /*5900*/  @!P2 R2UR UR5, R2 ;  /* 0x000000000205a2ca */ /* 0x000fe200000e0000 */
[----:B------:R-:W-:Y:S01]  /*5910*/  @!P2 IMAD.X R0, RZ, RZ, R13, P1 ;  /* 0x000000ffff00a224 */ /* 0x000fe200008e060d */
[----:B------:R-:W-:Y:S01]  /*5920*/  @!UP0 UIADD3 UR10, UPT, UPT, UR7, 0x20, URZ ;  /* 0x00000020070a8890 */ /* 0x000fe2000fffe0ff */
[----:B------:R-:W-:Y:S01]  /*5930*/  @P0 R2UR UR53, R4 ;  /* 0x00000000043502ca */ /* 0x000fe200000e0000 */
        /* <DEDUP_REMOVED lines=14> */
[----:B------:R-:W2:Y:S02]  /*5a20*/  SYNCS.PHASECHK.TRANS64.TRYWAIT P1, [UR20+0xc8], R8 ;  /* 0x0000c808ff0075a7 */ /* 0x000ea40008021114 */
[----:B-12---:R-:W-:Y:S05]  /*5a30*/  @!P1 BRA `(.L_x_94) ;  /* 0x0000004800149947 */ /* 0x006fea0003800000 */
.L_x_193:
[----:B-1----:R-:W-:Y:S01]  /*5a40*/  @!P2 IMAD.MOV.U32 R0, RZ, 0x20, RZ ;  /* 0x00000020ff00a824 */ /* 0x002fe200078e00ff */
[----:B------:R-:W-:Y:S01]  /*5a50*/  @!P2 IADD3 R2, P0, PT, R12, 0x680, RZ ;  /* 0x000006800c02a810 */ /* 0x000fe20007f1e0ff */
[----:B------:R-:W-:Y:S01]  /*5a60*/  VOTEU.ALL UP0, P2 ;  /* 0x0000000000ff7886 */ /* 0x000fe20001000000 */
[----:B------:R-:W-:Y:S01]  /*5a70*/  R2UR UR22, R67 ;  /* 0x00000000431672ca */ /* 0x000fe200000e0000 */
[----:B------:R-:W-:Y:S01]  /*5a80*/  @!P2 IMAD.MOV.U32 R0, RZ, 0x400, R0 ;  /* 0x00000400ff00a824 */ /* 0x000fe200078e0000 */
[----:B------:R-:W-:Y:S01]  /*5a90*/  @!P2 R2UR UR5, R2 ;  /* 0x000000000205a2ca */ /* 0x000fe200000e0000 */
[----:B------:R-:W-:Y:S01]  /*5aa0*/  UPLOP3.LUT UP4, UPT, UPT, UPT, UPT, 0x80, 0x8 ;  /* 0x000000000008789c */ /* 0x000fe20003f8f070 */
[----:B------:R-:W-:Y:S01]  /*5ab0*/  R2UR UR21, R68 ;  /* 0x00000000441572ca */ /* 0x000fe200000e0000 */
[----:B------:R-:W-:Y:S01]  /*5ac0*/  @!UP0 UIADD3 UR8, UPT, UPT, UR20, 0x6200, URZ ;  /* 0x0000620014088890 */ /* 0x000fe2000fffe0ff */
[----:B------:R-:W-:Y:S01]  /*5ad0*/  @!P2 R2UR UR4, R0 ;  /* 0x000000000004a2ca */ /* 0x000fe200000e0000 */
[----:B------:R-:W-:Y:S01]  /*5ae0*/  @!P2 IMAD.X R0, RZ, RZ, R13, P0 ;  /* 0x000000ffff00a224 */ /* 0x000fe200000e060d */
[----:B------:R-:W-:Y:S01]  /*5af0*/  @!UP0 UIADD3 UR10, UPT, UPT, UR7, 0x30, URZ ;  /* 0x00000030070a8890 */ /* 0x000fe2000fffe0ff */
[----:B------:R-:W-:Y:S01]  /*5b00*/  LOP3.LUT R10, R10, 0x1, RZ, 0x3c, !PT ;  /* 0x000000010a0a7812 */ /* 0x000fe200078e3cff */
[----:B------:R-:W-:Y:S01]  /*5b10*/  @!UP0 UIADD3 UR9, UPT, UPT, UR20, 0xa8, URZ ;  /* 0x000000a814098890 */ /* 0x000fe2000fffe0ff */
[----:B------:R-:W-:Y:S02]  /*5b20*/  LOP3.LUT R9, R9, 0x1, RZ, 0x3c, !PT ;  /* 0x0000000109097812 */ /* 0x000fe400078e3cff */
[----:B------:R-:W-:Y:S02]  /*5b30*/  UIADD3 UR24, UPT, UPT, UR15, UR22, URZ ;  /* 0x000000160f187290 */ /* 0x000fe4000fffe0ff */
[----:B------:R-:W-:Y:S02]  /*5b40*/  IMAD.U32 R4, RZ, RZ, UR5 ;  /* 0x00000005ff047e24 */ /* 0x000fe4000f8e00ff */
[----:B------:R-:W-:Y:S02]  /*5b50*/  UIADD3 UR52, UPT, UPT, UR16, UR21, URZ ;  /* 0x0000001510347290 */ /* 0x000fe4000fffe0ff */
[----:B------:R-:W-:Y:S01]  /*5b60*/  @!UP0 UPRMT UR6, UR4, 0x5410, URZ ;  /* 0x0000541004068896 */ /* 0x000fe200080000ff */
[----:B------:R-:W-:Y:S01]  /*5b70*/  @!P2 R2UR UR4, R0 ;  /* 0x000000000004a2ca */ /* 0x000fe200000e0000 */
[----:B------:R-:W-:Y:S11]  /*5b80*/  VOTEU.ALL UP0, P2 ;  /* 0x0000000000ff7886 */ /* 0x000ff60001000000 */
[----:B------:R-:W-:Y:S01]  /*5b90*/  @!UPT UIADD3 URZ, UPT, UPT, URZ, URZ, URZ ;  /* 0x000000fffffff290 */ /* 0x000fe2000fffe0ff */
[----:B------:R-:W-:Y:S01]  /*5ba0*/  IMAD.U32 R5, RZ, RZ, UR4 ;  /* 0x00000004ff057e24 */ /* 0x000fe2000f8e00ff */
[----:B------:R-:W-:Y:S04]  /*5bb0*/  @!P2 R2UR UR4, R4 ;  /* 0x000000000404a2ca */ /* 0x000fe800000e0000 */
[----:B------:R-:W-:Y:S11]  /*5bc0*/  @!P2 R2UR UR5, R5 ;  /* 0x000000000505a2ca */ /* 0x000ff600000e0000 */
[----:B------:R-:W-:Y:S02]  /*5bd0*/  @!UPT UIADD3 URZ, UPT, UPT, URZ, URZ, URZ ;  /* 0x000000fffffff290 */ /* 0x000fe4000fffe0ff */
[----:B------:R1:W-:Y:S01]  /*5be0*/  @!UP0 UTMALDG.5D.IM2COL [UR8], [UR4], UR6 ;  /* 0x00000008040083b4 */ /* 0x0003e20008060006 */
[----:B------:R1:W-:Y:S01]  /*5bf0*/  @!P2 SYNCS.ARRIVE.TRANS64.RED.A0TR RZ, [UR20+0xa8], R3 ;  /* 0x0000a803ffffa9a7 */ /* 0x0003e20008300414 */
[----:B------:R-:W-:Y:S01]  /*5c00*/  SYNCS.ARRIVE.TRANS64.RED.A1T0 RZ, [UR46], RZ ;  /* 0x000000ffffff79a7 */ /* 0x000fe2000810042e */
[----:B------:R-:W-:Y:S05]  /*5c10*/  BRA.U UP2, `(.L_x_95) ;  /* 0xfffffff102147547 */ /* 0x000fea000b83ffff */
[----:B------:R-:W-:-:S04]  /*5c20*/  SHF.L.U32 R2, R10, 0x1f, RZ ;  /* 0x0000001f0a027819 */ /* 0x000fc800000006ff */
[----:B------:R-:W2:Y:S02]  /*5c30*/  SYNCS.PHASECHK.TRANS64.TRYWAIT P0, [UR20+0xb0], R2 ;  /* 0x0000b002ff0075a7 */ /* 0x000ea40008001114 */
[----:B--2---:R-:W-:Y:S05]  /*5c40*/  @!P0 BRA `(.L_x_96) ;  /* 0x0000004400a88947 */ /* 0x004fea0003800000 */
.L_x_195:
[----:B------:R-:W3:Y:S02]  /*5c50*/  SYNCS.PHASECHK.TRANS64.TRYWAIT P0, [UR20+0xb8], R2 ;  /* 0x0000b802ff0075a7 */ /* 0x000ee40008001114 */
[----:B---3--:R-:W-:Y:S05]  /*5c60*/  @!P0 BRA `(.L_x_97) ;  /* 0x0000004400b88947 */ /* 0x008fea0003800000 */
.L_x_197:
[----:B------:R-:W3:Y:S02]  /*5c70*/  SYNCS.PHASECHK.TRANS64.TRYWAIT P0, [UR20+0xc0], R2 ;  /* 0x0000c002ff0075a7 */ /* 0x000ee40008001114 */
[----:B---3--:R-:W-:Y:S05]  /*5c80*/  @!P0 BRA `(.L_x_98) ;  /* 0x0000004400c88947 */ /* 0x008fea0003800000 */
.L_x_199:
[----:B--2---:R-:W-:-:S07]  /*5c90*/  MOV R0, UR20 ;  /* 0x0000001400007c02 */ /* 0x004fce0008000f00 */
.L_x_99:
[----:B--2---:R-:W-:-:S04]  /*5ca0*/  SHF.L.U32 R2, R10, 0x1f, RZ ;  /* 0x0000001f0a027819 */ /* 0x004fc800000006ff */
[----:B------:R2:W3:Y:S03]  /*5cb0*/  SYNCS.PHASECHK.TRANS64.TRYWAIT P0, [R0+URZ+0xc8], R2 ;  /* 0x0000c802000075a7 */ /* 0x0004e600080011ff */
[----:B---3--:R-:W-:Y:S05]  /*5cc0*/  @!P0 NANOSLEEP.SYNCS 0x989680 ;  /* 0x009896800000895d */ /* 0x008fea0003900000 */
[----:B------:R-:W3:Y:S02]  /*5cd0*/  @!P0 SYNCS.PHASECHK.TRANS64 P0, [R0+URZ+0xc8], R2 ;  /* 0x0000c802000085a7 */ /* 0x000ee400080010ff */
[----:B-1-3--:R-:W-:Y:S05]  /*5ce0*/  @P0 EXIT ;  /* 0x000000000000094d */ /* 0x00afea0003800000 */
[----:B------:R-:W-:Y:S05]  /*5cf0*/  BRA `(.L_x_99) ;  /* 0xfffffffc00e87947 */ /* 0x000fea000383ffff */
.L_x_84:
[----:B------:R-:W-:-:S06]  /*5d00*/  UISETP.GE.AND UP0, UPT, UR18, 0x4, UPT ;  /* 0x000000041200788c */ /* 0x000fcc000bf06270 */
[----:B------:R-:W-:-:S13]  /*5d10*/  PLOP3.LUT P0, PT, PT, PT, UP0, 0x80, 0x8 ;  /* 0x000000000008781c */ /* 0x000fda0003f0f008 */
[----:B-1----:R-:W-:Y:S05]  /*5d20*/  @!P0 EXIT ;  /* 0x000000000000894d */ /* 0x002fea0003800000 */
[----:B------:R-:W1:Y:S08]  /*5d30*/  S2UR UR4, SR_CgaCtaId ;  /* 0x00000000000479c3 */ /* 0x000e700000008800 */
[----:B------:R-:W-:Y:S01]  /*5d40*/  BAR.SYNC.DEFER_BLOCKING 0x6, 0xa0 ;  /* 0x0182800000007b1d */ /* 0x000fe20000010000 */
[C---:B------:R-:W-:Y:S01]  /*5d50*/  IMAD.SHL.U32 R0, R57.reuse, 0x10, RZ ;  /* 0x0000001039007824 */ /* 0x040fe200078e00ff */
[C---:B------:R-:W-:Y:S01]  /*5d60*/  SHF.L.U32 R23, R57.reuse, 0x10, RZ ;  /* 0x0000001039177819 */ /* 0x040fe200000006ff */
[C---:B------:R-:W-:Y:S01]  /*5d70*/  IMAD.SHL.U32 R56, R57.reuse, 0x2, RZ ;  /* 0x0000000239387824 */ /* 0x040fe200078e00ff */
[----:B------:R-:W-:Y:S01]  /*5d80*/  LOP3.LUT R58, R57, 0x60, RZ, 0xc0, !PT ;  /* 0x00000060393a7812 */ /* 0x000fe200078ec0ff */
[----:B------:R-:W-:Y:S01]  /*5d90*/  HFMA2 R55, -RZ, RZ, 0, 5.9604644775390625e-08 ;  /* 0x00000001ff377431 */ /* 0x000fe200000001ff */
[----:B------:R-:W-:-:S02]  /*5da0*/  UMOV UR50, 0x400 ;  /* 0x0000040000327882 */ /* 0x000fc40000000000 */
[----:B------:R-:W2:Y:S01]  /*5db0*/  LDC.64 R50, c[0x0][0x9b0] ;  /* 0x00026c00ff327b82 */ /* 0x000ea20000000a00 */
[----:B------:R-:W3:Y:S01]  /*5dc0*/  LDCU.128 UR8, c[0x0][0xb80] ;  /* 0x00017000ff0877ac */ /* 0x000ee20008000c00 */
[----:B------:R-:W-:Y:S01]  /*5dd0*/  LOP3.LUT R4, R0, 0x60, RZ, 0xc0, !PT ;  /* 0x0000006000047812 */ /* 0x000fe200078ec0ff */
[----:B------:R-:W-:Y:S01]  /*5de0*/  HFMA2 R53, -RZ, RZ, 0, 0 ;  /* 0x00000000ff357431 */ /* 0x000fe200000001ff */
[C---:B------:R-:W-:Y:S01]  /*5df0*/  LOP3.LUT R71, R57.reuse, 0x2, RZ, 0xc0, !PT ;  /* 0x0000000239477812 */ /* 0x040fe200078ec0ff */
[----:B------:R-:W-:Y:S01]  /*5e00*/  IMAD.MOV.U32 R54, RZ, RZ, RZ ;  /* 0x000000ffff367224 */ /* 0x000fe200078e00ff */
[----:B------:R-:W-:Y:S01]  /*5e10*/  LOP3.LUT R56, R4, 0xc, R56, 0xf8, !PT ;  /* 0x0000000c04387812 */ /* 0x000fe200078ef838 */
[----:B------:R-:W4:Y:S01]  /*5e20*/  LDCU UR62, c[0x0][0x370] ;  /* 0x00006e00ff3e77ac */ /* 0x000f220008000800 */
[----:B------:R-:W2:Y:S01]  /*5e30*/  LDC.64 R48, c[0x0][0x9a8] ;  /* 0x00026a00ff307b82 */ /* 0x000ea20000000a00 */
[----:B------:R-:W-:Y:S02]  /*5e40*/  LOP3.LUT R57, R57, 0x4, RZ, 0xc0, !PT ;  /* 0x0000000439397812 */ /* 0x000fe400078ec0ff */
[----:B------:R-:W-:Y:S01]  /*5e50*/  LOP3.LUT R56, R56, 0x790, R0, 0xf8, !PT ;  /* 0x0000079038387812 */ /* 0x000fe200078ef800 */
[----:B------:R-:W2:Y:S01]  /*5e60*/  LDCU UR48, c[0x0][0xc0c] ;  /* 0x00018180ff3077ac */ /* 0x000ea20008000800 */
[----:B------:R-:W-:-:S02]  /*5e70*/  MOV R22, RZ ;  /* 0x000000ff00167202 */ /* 0x000fc40000000f00 */
[----:B------:R-:W-:Y:S01]  /*5e80*/  LOP3.LUT R23, R23, 0x600000, RZ, 0xc0, !PT ;  /* 0x0060000017177812 */ /* 0x000fe200078ec0ff */
[----:B-1----:R-:W-:Y:S01]  /*5e90*/  ULEA UR50, UR4, UR50, 0x18 ;  /* 0x0000003204327291 */ /* 0x002fe2000f8ec0ff */
[----:B------:R-:W1:Y:S01]  /*5ea0*/  LDCU.64 UR4, c[0x0][0x990] ;  /* 0x00013200ff0477ac */ /* 0x000e620008000a00 */
[----:B---3--:R-:W-:Y:S01]  /*5eb0*/  IMAD.U32 R66, RZ, RZ, UR8 ;  /* 0x00000008ff427e24 */ /* 0x008fe2000f8e00ff */
[----:B------:R-:W-:Y:S01]  /*5ec0*/  MOV R64, UR10 ;  /* 0x0000000a00407c02 */ /* 0x000fe20008000f00 */
[----:B------:R-:W-:Y:S01]  /*5ed0*/  IMAD.U32 R65, RZ, RZ, UR9 ;  /* 0x00000009ff417e24 */ /* 0x000fe2000f8e00ff */
[----:B------:R-:W3:Y:S01]  /*5ee0*/  LDCU UR38, c[0x0][0xc30] ;  /* 0x00018600ff2677ac */ /* 0x000ee20008000800 */
[----:B------:R-:W-:-:S03]  /*5ef0*/  IMAD.U32 R63, RZ, RZ, UR11 ;  /* 0x0000000bff3f7e24 */ /* 0x000fc6000f8e00ff */
[----:B------:R-:W4:Y:S01]  /*5f00*/  LDS R2, [UR50+0x130] ;  /* 0x00013032ff027984 */ /* 0x000f220008000800 */
[----:B------:R-:W2:Y:S01]  /*5f10*/  LDCU.64 UR60, c[0x0][0x988] ;  /* 0x00013100ff3c77ac */ /* 0x000ea20008000a00 */
[----:B------:R-:W2:Y:S01]  /*5f20*/  LDCU.64 UR46, c[0x0][0xc28] ;  /* 0x00018500ff2e77ac */ /* 0x000ea20008000a00 */
[----:B------:R-:W2:Y:S01]  /*5f30*/  LDCU.128 UR56, c[0x0][0xc10] ;  /* 0x00018200ff3877ac */ /* 0x000ea20008000c00 */
[----:B-1----:R-:W-:Y:S01]  /*5f40*/  IMAD.U32 R62, RZ, RZ, UR4 ;  /* 0x00000004ff3e7e24 */ /* 0x002fe2000f8e00ff */
[----:B------:R-:W-:Y:S01]  /*5f50*/  UIADD3 UR4, UPT, UPT, UR50, 0x200, URZ ;  /* 0x0000020032047890 */ /* 0x000fe2000fffe0ff */
[----:B------:R-:W-:Y:S01]  /*5f60*/  IMAD.U32 R61, RZ, RZ, UR5 ;  /* 0x00000005ff3d7e24 */ /* 0x000fe2000f8e00ff */
[----:B------:R-:W1:Y:S04]  /*5f70*/  LDCU UR55, c[0x0][0x374] ;  /* 0x00006e80ff3777ac */ /* 0x000e680008000800 */
[----:B------:R-:W-:Y:S01]  /*5f80*/  IMAD.U32 R52, RZ, RZ, UR4 ;  /* 0x00000004ff347e24 */ /* 0x000fe2000f8e00ff */
[----:B------:R-:W-:Y:S01]  /*5f90*/  UMOV UR54, URZ ;  /* 0x000000ff00367c82 */ /* 0x000fe20008000000 */
[----:B------:R-:W-:-:S02]  /*5fa0*/  UMOV UR51, URZ ;  /* 0x000000ff00337c82 */ /* 0x000fc40008000000 */
[----:B------:R-:W-:-:S04]  /*5fb0*/  IMAD R56, R56, 0x4, R52 ;  /* 0x0000000438387824 */ /* 0x000fc800078e0234 */
[--C-:B------:R-:W-:Y:S02]  /*5fc0*/  IMAD R71, R71, -0x10, R56.reuse ;  /* 0xfffffff047477824 */ /* 0x100fe400078e0238 */
[----:B------:R-:W-:Y:S01]  /*5fd0*/  IMAD R70, R57, -0x10, R56 ;  /* 0xfffffff039467824 */ /* 0x000fe200078e0238 */
[C---:B----4-:R-:W-:Y:S02]  /*5fe0*/  IADD3 R3, PT, PT, R2.reuse, 0x40, RZ ;  /* 0x0000004002037810 */ /* 0x050fe40007ffe0ff */
[----:B------:R-:W-:Y:S02]  /*5ff0*/  LOP3.LUT R2, R2, 0xffff, RZ, 0xc0, !PT ;  /* 0x0000ffff02027812 */ /* 0x000fe400078ec0ff */
[----:B------:R-:W-:-:S05]  /*6000*/  LOP3.LUT R3, R3, 0xffff, RZ, 0xc0, !PT ;  /* 0x0000ffff03037812 */ /* 0x000fca00078ec0ff */
[----:B-123--:R4:W-:Y:S02]  /*6010*/  STL.64 [R1], R2 ;  /* 0x0000000201007387 */ /* 0x00e9e40000100a00 */
.L_x_143:
[----:B----4-:R-:W-:Y:S04]  /*6020*/  SHF.L.U32 R2, R53, 0x1f, RZ ;  /* 0x0000001f35027819 */ /* 0x010fe800000006ff */
[----:B-1----:R-:W1:Y:S02]  /*6030*/  SYNCS.PHASECHK.TRANS64.TRYWAIT P0, [UR50+0xe0], R2 ;  /* 0x0000e002ff0075a7 */ /* 0x002e640008001132 */
[----:B-12---:R-:W-:Y:S05]  /*6040*/  @!P0 BRA `(.L_x_100) ;  /* 0x0000004000f08947 */ /* 0x006fea0003800000 */
.L_x_201:
[----:B-1----:R-:W-:Y:S01]  /*6050*/  LEA R2, R22, UR49, 0x2 ;  /* 0x0000003116027c11 */ /* 0x002fe2000f8e10ff */
[----:B------:R-:W1:Y:S01]  /*6060*/  LDS.128 R4, [UR50+0x120] ;  /* 0x00012032ff047984 */ /* 0x000e620008000c00 */
[----:B------:R-:W-:Y:S02]  /*6070*/  UIADD3 UR4, UPT, UPT, UR50, 0xe8, URZ ;  /* 0x000000e832047890 */ /* 0x000fe4000fffe0ff */
[----:B------:R-:W-:Y:S01]  /*6080*/  UISETP.GE.AND UP0, UPT, UR39, 0x1, UPT ;  /* 0x000000012700788c */ /* 0x000fe2000bf06270 */
[----:B------:R-:W-:Y:S01]  /*6090*/  @!PT LDS RZ, [RZ] ;  /* 0x00000000fffff984 */ /* 0x000fe20000000800 */
[----:B------:R-:W-:Y:S01]  /*60a0*/  @!PT LDS RZ, [RZ] ;  /* 0x00000000fffff984 */ /* 0x000fe20000000800 */
[----:B------:R-:W-:Y:S01]  /*60b0*/  @!PT LDS RZ, [RZ] ;  /* 0x00000000fffff984 */ /* 0x000fe20000000800 */
[----:B------:R-:W-:Y:S01]  /*60c0*/  @!PT LDS RZ, [RZ] ;  /* 0x00000000fffff984 */ /* 0x000fe20000000800 */
[----:B------:R2:W-:Y:S06]  /*60d0*/  MEMBAR.ALL.CTA ;  /* 0x0000000000007992 */ /* 0x0005ec0000008000 */
[----:B--2---:R-:W2:Y:S01]  /*60e0*/  FENCE.VIEW.ASYNC.S ;  /* 0x00000000000073c6 */ /* 0x004ea20000000000 */
[----:B------:R-:W-:Y:S09]  /*60f0*/  UPRMT UR4, URZ, 0x654, UR4 ;  /* 0x00000654ff047896 */ /* 0x000ff20008000004 */
[----:B--2---:R-:W-:Y:S01]  /*6100*/  SYNCS.ARRIVE.TRANS64.RED.A1T0 RZ, [UR4], RZ ;  /* 0x000000ffffff79a7 */ /* 0x004fe20008100404 */
[----:B------:R-:W5:Y:S01]  /*6110*/  LDL R2, [R2] ;  /* 0x0000000002027983 */ /* 0x000f620000100800 */
[----:B-1----:R-:W-:Y:S11]  /*6120*/  LOP3.LUT P0, RZ, R6, 0x1, RZ, 0xc0, !PT ;  /* 0x0000000106ff7812 */ /* 0x002ff6000780c0ff */
[----:B------:R-:W-:Y:S02]  /*6130*/  @!UPT UIADD3 URZ, UPT, UPT, URZ, URZ, URZ ;  /* 0x000000fffffff290 */ /* 0x000fe4000fffe0ff */
[----:B------:R-:W-:Y:S01]  /*6140*/  VOTEU.ANY UP1, P0 ;  /* 0x0000000000ff7886 */ /* 0x000fe20000020100 */
[----:B------:R-:W-:Y:S01]  /*6150*/  PLOP3.LUT P0, PT, PT, PT, UP1, 0x80, 0x8 ;  /* 0x000000000008781c */ /* 0x000fe20003f0f018 */
[----:B------:R-:W-:Y:S11]  /*6160*/  UP2UR UR63, UPR, URZ, 0x2 ;  /* 0x00000002ff3f7883 */ /* 0x000ff60008000000 */
[----:B------:R-:W-:Y:S01]  /*6170*/  @!UPT UIADD3 URZ, UPT, UPT, URZ, URZ, URZ ;  /* 0x000000fffffff290 */ /* 0x000fe2000fffe0ff */
[----:B------:R-:W-:Y:S02]  /*6180*/  @P0 MOV R3, R4 ;  /* 0x0000000400030202 */ /* 0x000fe40000000f00 */
[----:B------:R-:W-:Y:S02]  /*6190*/  @P0 LOP3.LUT R0, R5, 0xffff, RZ, 0xc0, !PT ;  /* 0x0000ffff05000812 */ /* 0x000fe400078ec0ff */
[----:B------:R-:W-:Y:S02]  /*61a0*/  @P0 R2UR UR5, R3 ;  /* 0x00000000030502ca */ /* 0x000fe400000e0000 */
[----:B------:R-:W-:Y:S11]  /*61b0*/  @P0 R2UR UR4, R0 ;  /* 0x00000000000402ca */ /* 0x000ff600000e0000 */
[----:B------:R-:W-:Y:S02]  /*61c0*/  @UP1 UMOV UR37, UR5 ;  /* 0x0000000500251c82 */ /* 0x000fe40008000000 */
[----:B------:R-:W-:Y:S01]  /*61d0*/  @UP1 UMOV UR36, UR4 ;  /* 0x0000000400241c82 */ /* 0x000fe20008000000 */
[----:B------:R-:W-:Y:S05]  /*61e0*/  BRA.U !UP0, `(.L_x_101) ;  /* 0x0000000108cc7547 */ /* 0x000fea000b800000 */
[----:B------:R-:W1:Y:S01]  /*61f0*/  LDCU UR9, c[0x0][0xc20] ;  /* 0x00018400ff0977ac */ /* 0x000e620008000800 */
[----:B------:R-:W-:Y:S02]  /*6200*/  UIMAD.WIDE.U32 UR4, UR55, UR59, URZ ;  /* 0x0000003b370472a5 */ /* 0x000fe4000f8e00ff */
[----:B------:R-:W-:Y:S02]  /*6210*/  UIMAD.WIDE.U32 UR6, UR62, UR56, URZ ;  /* 0x000000383e0672a5 */ /* 0x000fe4000f8e00ff */
[----:B------:R-:W-:Y:S02]  /*6220*/  UIMAD.WIDE.U32 UR10, UR36, UR59, URZ ;  /* 0x0000003b240a72a5 */ /* 0x000fe4000f8e00ff */
[----:B------:R-:W-:Y:S02]  /*6230*/  UISETP.NE.AND UP0, UPT, UR58, 0x1, UPT ;  /* 0x000000013a00788c */ /* 0x000fe4000bf05270 */
[----:B------:R-:W-:Y:S02]  /*6240*/  UISETP.NE.AND UP1, UPT, UR48, 0x1, UPT ;  /* 0x000000013000788c */ /* 0x000fe4000bf25270 */
[----:B------:R-:W-:Y:S02]  /*6250*/  UISETP.NE.AND UP2, UPT, UR39, 0x1, UPT ;  /* 0x000000012700788c */ /* 0x000fe4000bf45270 */
[----:B------:R-:W-:Y:S01]  /*6260*/  UIMAD.WIDE.U32 UR12, UR37, UR56, URZ ;  /* 0x00000038250c72a5 */ /* 0x000fe2000f8e00ff */
[----:B------:R-:W-:Y:S01]  /*6270*/  UMOV UR4, UR5 ;  /* 0x0000000500047c82 */ /* 0x000fe20008000000 */
[----:B------:R-:W-:Y:S01]  /*6280*/  UMOV UR6, UR11 ;  /* 0x0000000b00067c82 */ /* 0x000fe20008000000 */
[----:B-1----:R-:W-:Y:S03]  /*6290*/  USHF.R.U32.HI UR8, URZ, UR9, UR4 ;  /* 0x00000009ff087299 */ /* 0x002fe60008011604 */
[----:B------:R-:W-:Y:S02]  /*62a0*/  UMOV UR4, UR7 ;  /* 0x0000000700047c82 */ /* 0x000fe40008000000 */
[----:B------:R-:W-:Y:S02]  /*62b0*/  USHF.R.U32.HI UR5, URZ, UR57, UR4 ;  /* 0x00000039ff057299 */ /* 0x000fe40008011604 */
[----:B------:R-:W-:Y:S02]  /*62c0*/  USEL UR4, UR55, UR8, !UP0 ;  /* 0x0000000837047287 */ /* 0x000fe4000c000000 */
[----:B------:R-:W-:Y:S02]  /*62d0*/  USHF.R.U32.HI UR8, URZ, UR9, UR6 ;  /* 0x00000009ff087299 */ /* 0x000fe40008011606 */
[----:B------:R-:W-:Y:S02]  /*62e0*/  UIMAD.WIDE.U32 UR6, UR4, UR46, URZ ;  /* 0x0000002e040672a5 */ /* 0x000fe4000f8e00ff */
[----:B------:R-:W-:Y:S02]  /*62f0*/  USEL UR9, UR62, UR5, !UP1 ;  /* 0x000000053e097287 */ /* 0x000fe4000c800000 */
[----:B------:R-:W-:Y:S02]  /*6300*/  USEL UR8, UR36, UR8, !UP0 ;  /* 0x0000000824087287 */ /* 0x000fe4000c000000 */
[----:B------:R-:W-:Y:S01]  /*6310*/  UIMAD.WIDE.U32 UR10, UR9, UR46, URZ ;  /* 0x0000002e090a72a5 */ /* 0x000fe2000f8e00ff */
[----:B------:R-:W-:Y:S01]  /*6320*/  UMOV UR6, UR7 ;  /* 0x0000000700067c82 */ /* 0x000fe20008000000 */
[----:B------:R-:W-:Y:S01]  /*6330*/  UMOV UR5, UR13 ;  /* 0x0000000d00057c82 */ /* 0x000fe20008000000 */
[----:B------:R-:W-:Y:S02]  /*6340*/  @UP2 USHF.R.U32.HI UR4, URZ, UR47, UR6 ;  /* 0x0000002fff042299 */ /* 0x000fe40008011606 */
[----:B------:R-:W-:Y:S02]  /*6350*/  USHF.R.U32.HI UR5, URZ, UR57, UR5 ;  /* 0x00000039ff057299 */ /* 0x000fe40008011605 */
[----:B------:R-:W-:Y:S02]  /*6360*/  UIMAD UR4, UR39, UR4, URZ ;  /* 0x00000004270472a4 */ /* 0x000fe4000f8e02ff */
[----:B------:R-:W-:Y:S02]  /*6370*/  USEL UR5, UR37, UR5, !UP1 ;  /* 0x0000000525057287 */ /* 0x000fe4000c800000 */
[----:B------:R-:W-:Y:S01]  /*6380*/  UISETP.GE.AND UP0, UPT, UR8, UR4, UPT ;  /* 0x000000040800728c */ /* 0x000fe2000bf06270 */
[----:B------:R-:W-:Y:S01]  /*6390*/  UMOV UR6, UR11 ;  /* 0x0000000b00067c82 */ /* 0x000fe20008000000 */
[----:B------:R-:W-:Y:S02]  /*63a0*/  UIMAD.WIDE.U32 UR10, UR8, UR46, URZ ;  /* 0x0000002e080a72a5 */ /* 0x000fe4000f8e00ff */
[----:B------:R-:W-:Y:S04]  /*63b0*/  @UP2 USHF.R.U32.HI UR9, URZ, UR47, UR6 ;  /* 0x0000002fff092299 */ /* 0x000fe80008011606 */
[----:B------:R-:W-:Y:S01]  /*63c0*/  UIMAD UR6, UR39, UR9, URZ ;  /* 0x00000009270672a4 */ /* 0x000fe2000f8e02ff */
[----:B------:R-:W-:Y:S03]  /*63d0*/  UMOV UR4, UR11 ;  /* 0x0000000b00047c82 */ /* 0x000fe60008000000 */
[----:B------:R-:W-:Y:S02]  /*63e0*/  UISETP.GE.OR UP0, UPT, UR5, UR6, UP0 ;  /* 0x000000060500728c */ /* 0x000fe40008706670 */
[----:B------:R-:W-:Y:S02]  /*63f0*/  USHF.R.U32.HI UR4, URZ, UR47, UR4 ;  /* 0x0000002fff047299 */ /* 0x000fe40008011604 */
[----:B------:R-:W-:Y:S02]  /*6400*/  UIMAD.WIDE.U32 UR6, UR5, UR46, URZ ;  /* 0x0000002e050672a5 */ /* 0x000fe4000f8e00ff */
[----:B------:R-:W-:Y:S02]  /*6410*/  USEL UR11, UR8, UR4, !UP2 ;  /* 0x00000004080b7287 */ /* 0x000fe4000d000000 */
[----:B------:R-:W-:Y:S02]  /*6420*/  UIADD3 UR6, UPT, UPT, -UR5, URZ, URZ ;  /* 0x000000ff05067290 */ /* 0x000fe4000fffe1ff */
[----:B------:R-:W-:Y:S02]  /*6430*/  UIADD3 UR10, UPT, UPT, -UR11, URZ, URZ ;  /* 0x000000ff0b0a7290 */ /* 0x000fe4000fffe1ff */
[----:B------:R-:W-:Y:S02]  /*6440*/  UIMAD UR6, UR48, UR6, UR37 ;  /* 0x00000006300672a4 */ /* 0x000fe4000f8e0225 */
[----:B------:R-:W-:Y:S01]  /*6450*/  UIMAD UR10, UR39, UR10, UR8 ;  /* 0x0000000a270a72a4 */ /* 0x000fe2000f8e0208 */
[----:B------:R-:W-:Y:S01]  /*6460*/  @!UP0 UMOV UR4, UR7 ;  /* 0x0000000700048c82 */ /* 0x000fe20008000000 */
[----:B------:R-:W-:Y:S02]  /*6470*/  UIADD3 UR7, UPT, UPT, -UR8, URZ, URZ ;  /* 0x000000ff08077290 */ /* 0x000fe4000fffe1ff */
[----:B------:R-:W-:Y:S04]  /*6480*/  @!UP0 USHF.R.U32.HI UR4, URZ, UR47, UR4 ;  /* 0x0000002fff048299 */ /* 0x000fe80008011604 */
[----:B------:R-:W-:Y:S04]  /*6490*/  @!UP0 USEL UR4, UR5, UR4, !UP2 ;  /* 0x0000000405048287 */ /* 0x000fe8000d000000 */
[----:B------:R-:W-:Y:S02]  /*64a0*/  @!UP0 UIMAD UR9, UR9, UR10, UR4 ;  /* 0x0000000a090982a4 */ /* 0x000fe4000f8e0204 */
[----:B------:R-:W-:Y:S02]  /*64b0*/  @!UP0 UIADD3 UR10, UPT, UPT, UR11, -UR4, URZ ;  /* 0x800000040b0a8290 */ /* 0x000fe4000fffe0ff */
[----:B------:R-:W-:Y:S02]  /*64c0*/  UIMAD UR4, UR58, UR7, UR36 ;  /* 0x000000073a0472a4 */ /* 0x000fe4000f8e0224 */
[----:B------:R-:W-:Y:S03]  /*64d0*/  @!UP0 UIMAD UR8, UR10, UR39, UR5 ;  /* 0x000000270a0882a4 */ /* 0x000fe6000f8e0205 */
[----:B------:R-:W-:Y:S02]  /*64e0*/  @!UP0 UMOV UR5, UR9 ;  /* 0x0000000900058c82 */ /* 0x000fe40008000000 */
[----:B------:R-:W-:Y:S02]  /*64f0*/  UIMAD UR37, UR5, UR48, UR6 ;  /* 0x00000030052572a4 */ /* 0x000fe4000f8e0206 */
[----:B------:R-:W-:Y:S11]  /*6500*/  UIMAD UR36, UR8, UR58, UR4 ;  /* 0x0000003a082472a4 */ /* 0x000ff6000f8e0204 */
[----:B------:R-:W-:Y:S01]  /*6510*/  @!UPT UIADD3 URZ, UPT, UPT, URZ, URZ, URZ ;  /* 0x000000fffffff290 */ /* 0x000fe2000fffe0ff */
.L_x_101:
[----:B------:R-:W-:Y:S01]  /*6520*/  UISETP.NE.AND UP0, UPT, UR38, 0x1, UPT ;  /* 0x000000012600788c */ /* 0x000fe2000bf05270 */
[----:B------:R-:W-:Y:S01]  /*6530*/  @P0 SHF.R.U32.HI R4, RZ, 0x10, R5 ;  /* 0x00000010ff040819 */ /* 0x000fe20000011605 */
[----:B------:R-:W-:Y:S01]  /*6540*/  USHF.L.U32 UR41, UR24, 0x6, URZ ;  /* 0x0000000618297899 */ /* 0x000fe200080006ff */
[----:B------:R-:W-:Y:S01]  /*6550*/  R2UR UR11, R72 ;  /* 0x00000000480b72ca */ /* 0x000fe200000e0000 */
[----:B------:R-:W-:Y:S01]  /*6560*/  BSSY.RECONVERGENT B6, `(.L_x_102) ;  /* 0x0000035000067945 */ /* 0x000fe20003800200 */
[----:B------:R-:W-:Y:S02]  /*6570*/  @P0 R2UR UR11, R4 ;  /* 0x00000000040b02ca */ /* 0x000fe400000e0000 */
[----:B------:R-:W-:Y:S04]  /*6580*/  LOP3.LUT P0, RZ, R52, 0x1b0, RZ, 0xc0, !PT ;  /* 0x000001b034ff7812 */ /* 0x000fe8000780c0ff */
[----:B------:R-:W1:Y:S07]  /*6590*/  @!UP0 LDCU.128 UR12, c[0x0][0xc10] ;  /* 0x00018200ff0c87ac */ /* 0x000e6e0008000c00 */
[----:B------:R-:W-:Y:S01]  /*65a0*/  IMAD.U32 R72, RZ, RZ, UR11 ;  /* 0x0000000bff487e24 */ /* 0x000fe2000f8e00ff */
[----:B------:R-:W2:Y:S01]  /*65b0*/  @!UP0 LDCU UR5, c[0x0][0xc0c] ;  /* 0x00018180ff0587ac */ /* 0x000ea20008000800 */
[----:B------:R-:W3:Y:S01]  /*65c0*/  @!UP0 LDCU UR10, c[0x0][0xc20] ;  /* 0x00018400ff0a87ac */ /* 0x000ee20008000800 */
[----:B-1----:R-:W-:Y:S02]  /*65d0*/  UIMAD.WIDE.U32 UR8, UR37, UR12, URZ ;  /* 0x0000000c250872a5 */ /* 0x002fe4000f8e00ff */
[----:B------:R-:W-:Y:S02]  /*65e0*/  UIMAD.WIDE.U32 UR6, UR36, UR15, URZ ;  /* 0x0000000f240672a5 */ /* 0x000fe4000f8e00ff */
[----:B------:R-:W-:Y:S03]  /*65f0*/  @!UP0 UISETP.NE.AND UP1, UPT, UR14, 0x1, UPT ;  /* 0x000000010e00888c */ /* 0x000fe6000bf25270 */
[----:B------:R-:W-:Y:S01]  /*6600*/  @!UP0 UMOV UR4, UR9 ;  /* 0x0000000900048c82 */ /* 0x000fe20008000000 */
[----:B--2---:R-:W-:Y:S02]  /*6610*/  @!UP0 UISETP.NE.AND UP2, UPT, UR5, 0x1, UPT ;  /* 0x000000010500888c */ /* 0x004fe4000bf45270 */
[----:B------:R-:W-:Y:S01]  /*6620*/  @!UP0 USHF.R.U32.HI UR4, URZ, UR13, UR4 ;  /* 0x0000000dff048299 */ /* 0x000fe20008011604 */
[----:B------:R-:W-:Y:S02]  /*6630*/  @!UP0 UMOV UR6, UR7 ;  /* 0x0000000700068c82 */ /* 0x000fe40008000000 */
[----:B---3--:R-:W-:Y:S02]  /*6640*/  @!UP0 USHF.R.U32.HI UR6, URZ, UR10, UR6 ;  /* 0x0000000aff068299 */ /* 0x008fe40008011606 */
[----:B------:R-:W-:Y:S02]  /*6650*/  @!UP0 USEL UR7, UR37, UR4, !UP2 ;  /* 0x0000000425078287 */ /* 0x000fe4000d000000 */
[----:B------:R-:W-:Y:S04]  /*6660*/  @!UP0 USEL UR6, UR36, UR6, !UP1 ;  /* 0x0000000624068287 */ /* 0x000fe8000c800000 */
[----:B------:R-:W-:Y:S02]  /*6670*/  @!UP0 UIADD3 UR4, UPT, UPT, -UR7, UR6, URZ ;  /* 0x0000000607048290 */ /* 0x000fe4000fffe1ff */
[----:B------:R-:W-:Y:S02]  /*6680*/  @!UP0 UIADD3 UR6, UPT, UPT, UR7, -UR6, URZ ;  /* 0x8000000607068290 */ /* 0x000fe4000fffe0ff */
[----:B------:R-:W-:Y:S02]  /*6690*/  @!UP0 UIMAD UR37, UR4, UR5, UR37 ;  /* 0x00000005042582a4 */ /* 0x000fe4000f8e0225 */
[----:B------:R-:W-:Y:S01]  /*66a0*/  @!UP0 UIMAD UR36, UR6, UR14, UR36 ;  /* 0x0000000e062482a4 */ /* 0x000fe2000f8e0224 */
[----:B------:R-:W-:Y:S11]  /*66b0*/  @!P0 BRA `(.L_x_103) ;  /* 0x00000000007c8947 */ /* 0x000ff60003800000 */
[----:B------:R-:W1:Y:S01]  /*66c0*/  LDCU.64 UR8, c[0x4][0x80] ;  /* 0x01001000ff0877ac */ /* 0x000e620008000a00 */
[----:B------:R-:W-:Y:S01]  /*66d0*/  MOV R16, 0x0 ;  /* 0x0000000000107802 */ /* 0x000fe20000000f00 */
[----:B------:R-:W-:Y:S02]  /*66e0*/  HFMA2 R12, -RZ, RZ, 0, 5.9604644775390625e-08 ;  /* 0x00000001ff0c7431 */ /* 0x000fe400000001ff */
[----:B------:R-:W-:Y:S01]  /*66f0*/  IMAD.MOV.U32 R8, RZ, RZ, 0x70 ;  /* 0x00000070ff087424 */ /* 0x000fe200078e00ff */
[----:B------:R2:W3:Y:S01]  /*6700*/  LDC.64 R14, c[0x4][R16] ;  /* 0x01000000100e7b82 */ /* 0x0004e20000000a00 */
[----:B------:R-:W4:Y:S01]  /*6710*/  LDCU.64 UR6, c[0x4][0x88] ;  /* 0x01001100ff0677ac */ /* 0x000f220008000a00 */
[----:B------:R-:W-:Y:S01]  /*6720*/  IMAD.MOV.U32 R13, RZ, RZ, RZ ;  /* 0x000000ffff0d7224 */ /* 0x000fe200078e00ff */
[----:B------:R-:W2:Y:S01]  /*6730*/  LDCU.64 UR4, c[0x4][0x8] ;  /* 0x01000100ff0477ac */ /* 0x000ea20008000a00 */
[----:B-1----:R-:W-:Y:S01]  /*6740*/  MOV R5, UR9 ;  /* 0x0000000900057c02 */ /* 0x002fe20008000f00 */
[----:B------:R-:W-:Y:S01]  /*6750*/  IMAD.U32 R4, RZ, RZ, UR8 ;  /* 0x00000008ff047e24 */ /* 0x000fe2000f8e00ff */
[----:B----4-:R-:W-:Y:S01]  /*6760*/  MOV R7, UR7 ;  /* 0x0000000700077c02 */ /* 0x010fe20008000f00 */
[----:B------:R-:W-:Y:S01]  /*6770*/  IMAD.U32 R6, RZ, RZ, UR6 ;  /* 0x00000006ff067e24 */ /* 0x000fe2000f8e00ff */
[----:B--2---:R-:W-:Y:S01]  /*6780*/  MOV R11, UR5 ;  /* 0x00000005000b7c02 */ /* 0x004fe20008000f00 */
[----:B------:R-:W-:Y:S02]  /*6790*/  IMAD.U32 R10, RZ, RZ, UR4 ;  /* 0x00000004ff0a7e24 */ /* 0x000fe4000f8e00ff */
[----:B------:R-:W-:Y:S07]  /*67a0*/  LEPC R20, `(.L_x_104) ;  /* 0x000000001014794e */ /* 0x000fee0000000000 */
[----:B---3-5:R-:W-:Y:S05]  /*67b0*/  CALL.ABS.NOINC R14 ;  /* 0x000000000e007343 */ /* 0x028fea0003c00000 */
.L_x_104:
[----:B------:R-:W1:Y:S01]  /*67c0*/  LDCU.64 UR8, c[0x4][0x80] ;  /* 0x01001000ff0877ac */ /* 0x000e620008000a00 */
[----:B------:R-:W2:Y:S01]  /*67d0*/  LDC.64 R16, c[0x4][R16] ;  /* 0x0100000010107b82 */ /* 0x000ea20000000a00 */
[----:B------:R-:W-:Y:S02]  /*67e0*/  HFMA2 R12, -RZ, RZ, 0, 5.9604644775390625e-08 ;  /* 0x00000001ff0c7431 */ /* 0x000fe400000001ff */
[----:B------:R-:W-:Y:S02]  /*67f0*/  IMAD.MOV.U32 R8, RZ, RZ, 0x70 ;  /* 0x00000070ff087424 */ /* 0x000fe400078e00ff */
[----:B------:R-:W-:Y:S01]  /*6800*/  IMAD.MOV.U32 R13, RZ, RZ, RZ ;  /* 0x000000ffff0d7224 */ /* 0x000fe200078e00ff */
[----:B------:R-:W3:Y:S01]  /*6810*/  LDCU.64 UR6, c[0x4][0x88] ;  /* 0x01001100ff0677ac */ /* 0x000ee20008000a00 */
[----:B------:R-:W4:Y:S01]  /*6820*/  LDCU.64 UR4, c[0x4][0x8] ;  /* 0x01000100ff0477ac */ /* 0x000f220008000a00 */
[----:B-1----:R-:W-:Y:S02]  /*6830*/  MOV R4, UR8 ;  /* 0x0000000800047c02 */ /* 0x002fe40008000f00 */
[----:B------:R-:W-:Y:S02]  /*6840*/  MOV R5, UR9 ;  /* 0x0000000900057c02 */ /* 0x000fe40008000f00 */
[----:B---3--:R-:W-:Y:S01]  /*6850*/  MOV R7, UR7 ;  /* 0x0000000700077c02 */ /* 0x008fe20008000f00 */
[----:B------:R-:W-:Y:S01]  /*6860*/  IMAD.U32 R6, RZ, RZ, UR6 ;  /* 0x00000006ff067e24 */ /* 0x000fe2000f8e00ff */
[----:B----4-:R-:W-:Y:S01]  /*6870*/  MOV R11, UR5 ;  /* 0x00000005000b7c02 */ /* 0x010fe20008000f00 */
[----:B------:R-:W-:Y:S02]  /*6880*/  IMAD.U32 R10, RZ, RZ, UR4 ;  /* 0x00000004ff0a7e24 */ /* 0x000fe4000f8e00ff */
[----:B------:R-:W-:Y:S07]  /*6890*/  LEPC R20, `(.L_x_103) ;  /* 0x000000001014794e */ /* 0x000fee0000000000 */
[----:B--2---:R-:W-:Y:S05]  /*68a0*/  CALL.ABS.NOINC R16 ;  /* 0x0000000010007343 */ /* 0x004fea0003c00000 */
.L_x_103:
[----:B------:R-:W-:Y:S05]  /*68b0*/  BSYNC.RECONVERGENT B6 ;  /* 0x0000000000067941 */ /* 0x000fea0003800200 */
.L_x_102:
[----:B------:R-:W-:Y:S02]  /*68c0*/  R2UR UR6, R69 ;  /* 0x00000000450672ca */ /* 0x000fe400000e0000 */
[----:B------:R-:W-:Y:S02]  /*68d0*/  R2UR UR5, R62 ;  /* 0x000000003e0572ca */ /* 0x000fe400000e0000 */
[----:B------:R-:W-:Y:S02]  /*68e0*/  R2UR UR4, R61 ;  /* 0x000000003d0472ca */ /* 0x000fe400000e0000 */
[----:B------:R-:W-:Y:S02]  /*68f0*/  ISETP.NE.U32.AND P4, PT, R50, RZ, PT ;  /* 0x000000ff3200720c */ /* 0x000fe40003f85070 */
[----:B------:R-:W-:Y:S02]  /*6900*/  ISETP.NE.U32.AND P2, PT, RZ, UR60, PT ;  /* 0x0000003cff007c0c */ /* 0x000fe4000bf45070 */
[----:B------:R-:W-:Y:S02]  /*6910*/  ISETP.NE.AND.EX P4, PT, R51, RZ, PT, P4 ;  /* 0x000000ff3300720c */ /* 0x000fe40003f85340 */
[----:B------:R-:W-:Y:S01]  /*6920*/  ISETP.NE.AND.EX P2, PT, RZ, UR61, PT, P2 ;  /* 0x0000003dff007c0c */ /* 0x000fe2000bf45320 */
[----:B------:R-:W-:Y:S02]  /*6930*/  UISETP.NE.AND UP2, UPT, UR6, URZ, UPT ;  /* 0x000000ff0600728c */ /* 0x000fe4000bf45270 */
[----:B------:R-:W-:Y:S04]  /*6940*/  UISETP.NE.U32.AND UP0, UPT, UR5, URZ, UPT ;  /* 0x000000ff0500728c */ /* 0x000fe8000bf05070 */
[----:B------:R-:W-:Y:S01]  /*6950*/  UISETP.NE.AND.EX UP1, UPT, UR4, URZ, UPT, UP0 ;  /* 0x000000ff0400728c */ /* 0x000fe2000bf25300 */
[----:B------:R-:W-:Y:S01]  /*6960*/  PLOP3.LUT P1, PT, PT, PT, UP2, 0x80, 0x8 ;  /* 0x000000000008781c */ /* 0x000fe20003f2f028 */
[----:B------:R-:W-:Y:S03]  /*6970*/  UPLOP3.LUT UP0, UPT, UPT, UPT, UPT, 0x40, 0x4 ;  /* 0x000000000004789c */ /* 0x000fe60003f0e870 */
[----:B------:R-:W-:Y:S06]  /*6980*/  @UP2 UPLOP3.LUT UP0, UPT, UPT, UPT, UP1, 0x80, 0x8 ;  /* 0x000000000008289c */ /* 0x000fec0003f0f010 */
[----:B------:R-:W-:Y:S01]  /*6990*/  PLOP3.LUT P0, PT, PT, PT, UP0, 0x80, 0x8 ;  /* 0x000000000008781c */ /* 0x000fe20003f0f008 */
[----:B------:R-:W-:Y:S01]  /*69a0*/  @!UPT UIADD3 URZ, UPT, UPT, URZ, URZ, URZ ;  /* 0x000000fffffff290 */ /* 0x000fe2000fffe0ff */
[----:B------:R-:W-:Y:S11]  /*69b0*/  BRA.U !UP1, `(.L_x_105) ;  /* 0x0000000109407547 */ /* 0x000ff6000b800000 */
[----:B------:R-:W-:Y:S01]  /*69c0*/  UISETP.NE.U32.AND UP0, UPT, UR60, URZ, UPT ;  /* 0x000000ff3c00728c */ /* 0x000fe2000bf05070 */
[----:B------:R-:W-:Y:S01]  /*69d0*/  R2UR UR6, R62 ;  /* 0x000000003e0672ca */ /* 0x000fe200000e0000 */
[----:B------:R-:W1:Y:S01]  /*69e0*/  LDCU.64 UR8, c[0x0][0x358] ;  /* 0x00006b00ff0877ac */ /* 0x000e620008000a00 */
[----:B------:R-:W-:Y:S02]  /*69f0*/  HFMA2 R59, -RZ, RZ, 0, 5.9604644775390625e-08 ;  /* 0x00000001ff3b7431 */ /* 0x000fe400000001ff */
[----:B------:R-:W-:Y:S01]  /*6a00*/  IMAD.MOV.U32 R0, RZ, RZ, 0x1 ;  /* 0x00000001ff007424 */ /* 0x000fe200078e00ff */
[----:B------:R-:W-:Y:S06]  /*6a10*/  UISETP.NE.AND.EX UP0, UPT, UR61, URZ, UPT, UP0 ;  /* 0x000000ff3d00728c */ /* 0x000fec000bf05300 */
[----:B------:R-:W-:Y:S05]  /*6a20*/  PLOP3.LUT P3, PT, PT, PT, UP0, 0x80, 0x8 ;  /* 0x000000000008781c */ /* 0x000fea0003f6f008 */
[----:B------:R-:W2:Y:S01]  /*6a30*/  @UP0 LDCU.64 UR4, c[0x0][0x988] ;  /* 0x00013100ff0407ac */ /* 0x000ea20008000a00 */
[----:B------:R-:W-:Y:S07]  /*6a40*/  @UP0 UIMAD UR6, UR53, UR6, URZ ;  /* 0x00000006350602a4 */ /* 0x000fee000f8e02ff */
[----:B------:R-:W-:Y:S01]  /*6a50*/  @!P3 PRMT R59, R0, 0x7610, R59 ;  /* 0x00007610003bb816 */ /* 0x000fe2000000003b */
[----:B--2---:R-:W-:Y:S06]  /*6a60*/  @UP0 UIMAD.WIDE UR4, UR6, 0x4, UR4 ;  /* 0x00000004060408a5 */ /* 0x004fec000f8e0204 */
[----:B------:R-:W-:Y:S02]  /*6a70*/  IMAD.U32 R4, RZ, RZ, UR4 ;  /* 0x00000004ff047e24 */ /* 0x000fe4000f8e00ff */
[----:B------:R-:W-:Y:S03]  /*6a80*/  IMAD.U32 R5, RZ, RZ, UR5 ;  /* 0x00000005ff057e24 */ /* 0x000fe6000f8e00ff */
[----:B------:R-:W2:Y:S02]  /*6a90*/  @!UP0 LDCU UR4, c[0x0][0x980] ;  /* 0x00013000ff0487ac */ /* 0x000ea40008000800 */
[----:B-1---5:R1:W5:Y:S02]  /*6aa0*/  @P3 LDG.E R27, desc[UR8][R4.64] ;  /* 0x00000008041b3981 */ /* 0x022364000c1e1900 */
[----:B-12---:R-:W-:Y:S02]  /*6ab0*/  @!P3 MOV R27, UR4 ;  /* 0x00000004001bbc02 */ /* 0x006fe40008000f00 */
.L_x_105:
[----:B------:R-:W-:Y:S05]  /*6ac0*/  @!P4 BRA `(.L_x_106) ;  /* 0x000000000024c947 */ /* 0x000fea0003800000 */
[----:B------:R-:W-:Y:S01]  /*6ad0*/  ISETP.NE.U32.AND P3, PT, R48, RZ, PT ;  /* 0x000000ff3000720c */ /* 0x000fe20003f65070 */
[----:B------:R-:W1:Y:S03]  /*6ae0*/  LDCU.64 UR4, c[0x0][0x358] ;  /* 0x00006b00ff0477ac */ /* 0x000e660008000a00 */
[----:B------:R-:W-:Y:S11]  /*6af0*/  ISETP.NE.AND.EX P3, PT, R49, RZ, PT, P3 ;  /* 0x000000ff3100720c */ /* 0x000ff60003f65330 */
[----:B------:R-:W-:Y:S02]  /*6b00*/  @!UPT UIADD3 URZ, UPT, UPT, URZ, URZ, URZ ;  /* 0x000000fffffff290 */ /* 0x000fe4000fffe0ff */
[----:B------:R-:W2:Y:S01]  /*6b10*/  @P3 LDC.64 R4, c[0x0][0x9a8] ;  /* 0x00026a00ff043b82 */ /* 0x000ea20000000a00 */
[----:B------:R-:W-:Y:S04]  /*6b20*/  @P3 IMAD R0, R50, UR53, RZ ;  /* 0x0000003532003c24 */ /* 0x000fe8000f8e02ff */
[----:B--2---:R-:W-:Y:S05]  /*6b30*/  @P3 IMAD.WIDE R4, R0, 0x4, R4 ;  /* 0x0000000400043825 */ /* 0x004fea00078e0204 */
[----:B-1---5:R1:W5:Y:S02]  /*6b40*/  @P3 LDG.E R24, desc[UR4][R4.64] ;  /* 0x0000000404183981 */ /* 0x022364000c1e1900 */
[----:B-1----:R-:W2:Y:S02]  /*6b50*/  @!P3 LDC R24, c[0x0][0x9a0] ;  /* 0x00026800ff18bb82 */ /* 0x002ea40000000800 */
.L_x_106:
[----:B-----5:R-:W-:Y:S01]  /*6b60*/  FSETP.NEU.AND P3, PT, R27, RZ, PT ;  /* 0x000000ff1b00720b */ /* 0x020fe20003f6d000 */
[----:B------:R-:W1:Y:S01]  /*6b70*/  LDCU.128 UR12, c[0x0][0xb90] ;  /* 0x00017200ff0c77ac */ /* 0x000e620008000c00 */
[----:B------:R-:W-:Y:S01]  /*6b80*/  SEL R3, RZ, 0xffffffff, P2 ;  /* 0xffffffffff037807 */ /* 0x000fe20001000000 */
[----:B------:R-:W-:Y:S01]  /*6b90*/  BSSY B1, `(.L_x_107) ;  /* 0x0000057000017945 */ /* 0x000fe20003800000 */
[----:B------:R-:W-:Y:S01]  /*6ba0*/  @P1 LOP3.LUT P2, RZ, R59, 0xff, RZ, 0xc0, !PT ;  /* 0x000000ff3bff1812 */ /* 0x000fe2000784c0ff */
[----:B------:R-:W-:Y:S01]  /*6bb0*/  IMAD.MOV.U32 R82, RZ, RZ, 0x1 ;  /* 0x00000001ff527424 */ /* 0x000fe200078e00ff */
[----:B------:R-:W-:Y:S01]  /*6bc0*/  @P1 SEL R0, RZ, 0xffffffff, P3 ;  /* 0xffffffffff001807 */ /* 0x000fe20001800000 */
[----:B------:R-:W-:Y:S01]  /*6bd0*/  IMAD.IADD R25, R23, 0x1, R2 ;  /* 0x0000000117197824 */ /* 0x000fe200078e0202 */
[----:B------:R-:W-:Y:S01]  /*6be0*/  LOP3.LUT R55, R55, 0x1, RZ, 0x3c, !PT ;  /* 0x0000000137377812 */ /* 0x000fe200078e3cff */
[----:B------:R-:W3:Y:S01]  /*6bf0*/  LDCU UR11, c[0x0][0xba0] ;  /* 0x00017400ff0b77ac */ /* 0x000ee20008000800 */
[----:B------:R-:W-:Y:S01]  /*6c00*/  @P0 SEL R0, R3, R0, !P2 ;  /* 0x0000000003000207 */ /* 0x000fe20005000000 */
[----:B------:R-:W-:Y:S01]  /*6c10*/  IMAD R79, R57, -0x10, R71 ;  /* 0xfffffff0394f7824 */ /* 0x000fe200078e0247 */
[----:B------:R-:W-:Y:S01]  /*6c20*/  LEA R80, R22, UR50, 0x3 ;  /* 0x0000003216507c11 */ /* 0x000fe2000f8e18ff */
[----:B------:R-:W-:Y:S01]  /*6c30*/  USHF.L.U32 UR8, UR52, 0x7, URZ ;  /* 0x0000000734087899 */ /* 0x000fe200080006ff */
[----:B------:R-:W-:Y:S01]  /*6c40*/  @P1 LOP3.LUT R0, R0, 0x1, RZ, 0xc0, !PT ;  /* 0x0000000100001812 */ /* 0x000fe200078ec0ff */
[----:B------:R-:W-:Y:S01]  /*6c50*/  IMAD.MOV.U32 R81, RZ, RZ, RZ ;  /* 0x000000ffff517224 */ /* 0x000fe200078e00ff */
[----:B------:R-:W-:Y:S02]  /*6c60*/  R2UR UR4, R65 ;  /* 0x00000000410472ca */ /* 0x000fe400000e0000 */
[----:B------:R-:W-:Y:S02]  /*6c70*/  CS2R R38, SRZ ;  /* 0x0000000000267805 */ /* 0x000fe4000001ff00 */
[----:B------:R-:W-:Y:S01]  /*6c80*/  ISETP.NE.U32.OR P5, PT, R0, 0x1, !P1 ;  /* 0x000000010000780c */ /* 0x000fe20004fa5470 */
[----:B------:R-:W-:Y:S01]  /*6c90*/  IMAD.U32 R76, RZ, RZ, UR8 ;  /* 0x00000008ff4c7e24 */ /* 0x000fe2000f8e00ff */
[----:B------:R-:W-:Y:S02]  /*6ca0*/  R2UR UR6, R64 ;  /* 0x00000000400672ca */ /* 0x000fe400000e0000 */
[----:B------:R-:W-:Y:S02]  /*6cb0*/  CS2R R36, SRZ ;  /* 0x0000000000247805 */ /* 0x000fe4000001ff00 */
[----:B------:R-:W-:Y:S02]  /*6cc0*/  R2UR UR10, R66 ;  /* 0x00000000420a72ca */ /* 0x000fe400000e0000 */
[----:B------:R-:W-:Y:S02]  /*6cd0*/  CS2R R34, SRZ ;  /* 0x0000000000227805 */ /* 0x000fe4000001ff00 */
[----:B------:R-:W-:Y:S02]  /*6ce0*/  R2UR UR9, R63 ;  /* 0x000000003f0972ca */ /* 0x000fe400000e0000 */
[----:B------:R-:W-:Y:S02]  /*6cf0*/  CS2R R32, SRZ ;  /* 0x0000000000207805 */ /* 0x000fe4000001ff00 */
[----:B------:R-:W-:Y:S02]  /*6d00*/  PLOP3.LUT P2, PT, PT, PT, UP1, 0x80, 0x8 ;  /* 0x000000000008781c */ /* 0x000fe40003f4f018 */
[----:B------:R-:W-:Y:S02]  /*6d10*/  CS2R R42, SRZ ;  /* 0x00000000002a7805 */ /* 0x000fe4000001ff00 */
[----:B------:R-:W-:Y:S01]  /*6d20*/  LOP3.LUT P4, R77, R59, 0xff, RZ, 0xc0, !PT ;  /* 0x000000ff3b4d7812 */ /* 0x000fe2000788c0ff */
[----:B------:R-:W-:Y:S01]  /*6d30*/  UIMAD.WIDE.U32 UR4, UR8, UR4, URZ ;  /* 0x00000004080472a5 */ /* 0x000fe2000f8e00ff */
[----:B------:R-:W-:Y:S02]  /*6d40*/  SEL R4, RZ, 0xffffffff, P3 ;  /* 0xffffffffff047807 */ /* 0x000fe40001800000 */
[----:B------:R-:W-:Y:S02]  /*6d50*/  CS2R R40, SRZ ;  /* 0x0000000000287805 */ /* 0x000fe4000001ff00 */
[----:B------:R-:W-:Y:S01]  /*6d60*/  @P5 SHF.L.U32 R0, R55, 0x1f, RZ ;  /* 0x0000001f37005819 */ /* 0x000fe200000006ff */
[----:B------:R-:W-:Y:S01]  /*6d70*/  USHF.R.U32.HI UR5, URZ, UR6, UR5 ;  /* 0x00000006ff057299 */ /* 0x000fe20008011605 */
[----:B------:R-:W-:Y:S01]  /*6d80*/  P2R R78, PR, RZ, 0x20 ;  /* 0x00000020ff4e7803 */ /* 0x000fe20000000000 */
[----:B------:R-:W-:Y:S01]  /*6d90*/  UISETP.NE.AND UP0, UPT, UR10, 0x1, UPT ;  /* 0x000000010a00788c */ /* 0x000fe2000bf05270 */
[----:B------:R4:W2:Y:S01]  /*6da0*/  @P5 SYNCS.PHASECHK.TRANS64.TRYWAIT P1, [UR50+0x90], R0 ;  /* 0x00009000ff0055a7 */ /* 0x0008a20008021132 */
[----:B------:R-:W-:Y:S02]  /*6db0*/  CS2R R46, SRZ ;  /* 0x00000000002e7805 */ /* 0x000fe4000001ff00 */
[----:B------:R-:W-:Y:S01]  /*6dc0*/  CS2R R44, SRZ ;  /* 0x00000000002c7805 */ /* 0x000fe2000001ff00 */
[----:B------:R-:W-:Y:S01]  /*6dd0*/  USEL UR5, UR8, UR5, !UP0 ;  /* 0x0000000508057287 */ /* 0x000fe2000c000000 */
[----:B------:R-:W-:Y:S01]  /*6de0*/  @P2 SEL R4, R3, R4, !P4 ;  /* 0x0000000403042207 */ /* 0x000fe20006000000 */
[----:B------:R-:W-:Y:S03]  /*6df0*/  UISETP.NE.AND UP0, UPT, UR9, 0x1, UPT ;  /* 0x000000010900788c */ /* 0x000fe6000bf05270 */
[----:B------:R-:W-:Y:S01]  /*6e00*/  LOP3.LUT R4, R4, 0x1, RZ, 0xc0, !PT ;  /* 0x0000000104047812 */ /* 0x000fe200078ec0ff */
[----:B------:R-:W-:Y:S02]  /*6e10*/  IMAD R6, RZ, RZ, -UR5 ;  /* 0x80000005ff067e24 */ /* 0x000fe4000f8e02ff */
[----:B------:R-:W-:Y:S02]  /*6e20*/  IMAD.U32 R75, RZ, RZ, UR5 ;  /* 0x00000005ff4b7e24 */ /* 0x000fe4000f8e00ff */
[----:B------:R-:W-:Y:S01]  /*6e30*/  IMAD R76, R6, UR10, R76 ;  /* 0x0000000a064c7c24 */ /* 0x000fe2000f8e024c */
[----:B----4-:R-:W-:Y:S04]  /*6e40*/  SHF.L.U32 R0, R54, 0x1f, RZ ;  /* 0x0000001f36007819 */ /* 0x010fe800000006ff */
[----:B------:R4:W4:Y:S01]  /*6e50*/  SYNCS.PHASECHK.TRANS64.TRYWAIT P0, [R80+URZ+0xf0], R0 ;  /* 0x0000f000500075a7 */ /* 0x00092200080011ff */
[----:B-1----:R-:W-:Y:S07]  /*6e60*/  UIMAD.WIDE.U32 UR6, UR5, UR12, URZ ;  /* 0x0000000c050672a5 */ /* 0x002fee000f8e00ff */
[----:B------:R-:W-:Y:S02]  /*6e70*/  UMOV UR4, UR7 ;  /* 0x0000000700047c82 */ /* 0x000fe40008000000 */
[----:B------:R-:W-:Y:S04]  /*6e80*/  USHF.R.U32.HI UR4, URZ, UR13, UR4 ;  /* 0x0000000dff047299 */ /* 0x000fe80008011604 */
[----:B------:R-:W-:Y:S02]  /*6e90*/  USEL UR4, UR5, UR4, !UP0 ;  /* 0x0000000405047287 */ /* 0x000fe4000c000000 */
[----:B------:R-:W-:Y:S02]  /*6ea0*/  UISETP.NE.AND UP0, UPT, UR14, 0x1, UPT ;  /* 0x000000010e00788c */ /* 0x000fe4000bf05270 */
[----:B------:R-:W-:Y:S02]  /*6eb0*/  UIMAD.WIDE.U32 UR6, UR4, UR15, URZ ;  /* 0x0000000f040672a5 */ /* 0x000fe4000f8e00ff */
[----:B------:R-:W-:Y:S02]  /*6ec0*/  IMAD.U32 R74, RZ, RZ, UR4 ;  /* 0x00000004ff4a7e24 */ /* 0x000fe4000f8e00ff */
[----:B------:R-:W-:Y:S01]  /*6ed0*/  PLOP3.LUT P2, PT, PT, PT, UP0, 0x80, 0x8 ;  /* 0x000000000008781c */ /* 0x000fe20003f4f008 */
[----:B------:R-:W-:Y:S02]  /*6ee0*/  IMAD R5, RZ, RZ, -UR4 ;  /* 0x80000004ff057e24 */ /* 0x000fe4000f8e02ff */
[----:B------:R-:W-:Y:S01]  /*6ef0*/  UMOV UR6, UR7 ;  /* 0x0000000700067c82 */ /* 0x000fe20008000000 */
[----:B------:R-:W-:Y:S01]  /*6f00*/  IMAD.U32 R73, RZ, RZ, UR4 ;  /* 0x00000004ff497e24 */ /* 0x000fe2000f8e00ff */
[----:B---3--:R-:W-:Y:S01]  /*6f10*/  USHF.R.U32.HI UR6, URZ, UR11, UR6 ;  /* 0x0000000bff067299 */ /* 0x008fe20008011606 */
[----:B------:R-:W-:Y:S05]  /*6f20*/  IMAD R75, R5, UR9, R75 ;  /* 0x00000009054b7c24 */ /* 0x000fea000f8e024b */
[----:B------:R-:W-:Y:S02]  /*6f30*/  SEL R74, R74, UR6, !P2 ;  /* 0x000000064a4a7c07 */ /* 0x000fe4000d000000 */
[----:B------:R-:W-:Y:S03]  /*6f40*/  ISETP.NE.U32.AND P2, PT, R4, 0x1, PT ;  /* 0x000000010400780c */ /* 0x000fe60003f45070 */
[----:B------:R-:W-:Y:S01]  /*6f50*/  IMAD.MOV R3, RZ, RZ, -R74 ;  /* 0x000000ffff037224 */ /* 0x000fe200078e0a4a */
[----:B------:R-:W-:Y:S03]  /*6f60*/  P2R R83, PR, RZ, 0x4 ;  /* 0x00000004ff537803 */ /* 0x000fe60000000000 */
[----:B------:R-:W-:Y:S01]  /*6f70*/  IMAD R73, R3, UR14, R73 ;  /* 0x0000000e03497c24 */ /* 0x000fe2000f8e0249 */
[----:B--2---:R-:W-:Y:S01]  /*6f80*/  @P5 SEL R82, RZ, 0x1, !P1 ;  /* 0x00000001ff525807 */ /* 0x004fe20004800000 */
[----:B------:R-:W-:Y:S06]  /*6f90*/  @!P5 BRA `(.L_x_108) ;  /* 0x000000000058d947 */ /* 0x000fec0003800000 */
[----:B------:R-:W-:Y:S01]  /*6fa0*/  IMAD.MOV.U32 R39, RZ, RZ, RZ ;  /* 0x000000ffff277224 */ /* 0x000fe200078e00ff */
[----:B------:R-:W-:Y:S01]  /*6fb0*/  ISETP.NE.AND P1, PT, R82, RZ, PT ;  /* 0x000000ff5200720c */ /* 0x000fe20003f25270 */
[----:B------:R-:W-:Y:S01]  /*6fc0*/  BSSY B0, `(.L_x_109) ;  /* 0x000000c000007945 */ /* 0x000fe20003800000 */
[----:B------:R-:W-:Y:S02]  /*6fd0*/  CS2R R46, SRZ ;  /* 0x00000000002e7805 */ /* 0x000fe4000001ff00 */
[----:B------:R-:W-:Y:S02]  /*6fe0*/  CS2R R44, SRZ ;  /* 0x00000000002c7805 */ /* 0x000fe4000001ff00 */
[----:B------:R-:W-:Y:S02]  /*6ff0*/  CS2R R42, SRZ ;  /* 0x00000000002a7805 */ /* 0x000fe4000001ff00 */
[----:B------:R-:W-:Y:S02]  /*7000*/  CS2R R40, SRZ ;  /* 0x0000000000287805 */ /* 0x000fe4000001ff00 */
[----:B------:R-:W-:Y:S02]  /*7010*/  CS2R R34, SRZ ;  /* 0x0000000000227805 */ /* 0x000fe4000001ff00 */
[----:B------:R-:W-:Y:S02]  /*7020*/  CS2R R32, SRZ ;  /* 0x0000000000207805 */ /* 0x000fe4000001ff00 */
[----:B------:R-:W-:Y:S01]  /*7030*/  CS2R R36, SRZ ;  /* 0x0000000000247805 */ /* 0x000fe2000001ff00 */
[----:B------:R-:W-:Y:S06]  /*7040*/  @P1 BRA `(.L_x_110) ;  /* 0x00000000000c1947 */ /* 0x000fec0003800000 */
[----:B------:R-:W-:Y:S04]  /*7050*/  SHF.L.U32 R3, R55, 0x1f, RZ ;  /* 0x0000001f37037819 */ /* 0x000fe800000006ff */
[----:B------:R-:W1:Y:S02]  /*7060*/  SYNCS.PHASECHK.TRANS64.TRYWAIT P1, [UR50+0x90], R3 ;  /* 0x00009003ff0075a7 */ /* 0x000e640008021132 */
[----:B-1----:R-:W-:Y:S05]  /*7070*/  @!P1 BRA `(.L_x_111) ;  /* 0x0000003000fc9947 */ /* 0x002fea0003800000 */
.L_x_110:
[----:B------:R-:W-:Y:S05]  /*7080*/  BSYNC B0 ;  /* 0x0000000000007941 */ /* 0x000fea0003800000 */
.L_x_109:
[----:B------:R-:W-:Y:S01]  /*7090*/  ISETP.NE.AND P1, PT, R83, RZ, PT ;  /* 0x000000ff5300720c */ /* 0x000fe20003f25270 */
[----:B------:R-:W-:Y:S11]  /*70a0*/  HFMA2 R81, -RZ, RZ, 0, 5.9604644775390625e-08 ;  /* 0x00000001ff517431 */ /* 0x000ff600000001ff */
[----:B------:R-:W-:Y:S01]  /*70b0*/  @!UPT UIADD3 URZ, UPT, UPT, URZ, URZ, URZ ;  /* 0x000000fffffff290 */ /* 0x000fe2000fffe0ff */
[----:B------:R2:W3:Y:S04]  /*70c0*/  @P1 LDS.128 R44, [R56] ;  /* 0x00000000382c1984 */ /* 0x0004e80000000c00 */
[----:B------:R2:W1:Y:S04]  /*70d0*/  @P1 LDS.128 R40, [R71+0x10] ;  /* 0x0000100047281984 */ /* 0x0004680000000c00 */
[----:B------:R2:W1:Y:S04]  /*70e0*/  @P1 LDS.128 R32, [R70+0x20] ;  /* 0x0000200046201984 */ /* 0x0004680000000c00 */
[----:B------:R2:W1:Y:S02]  /*70f0*/  @P1 LDS.128 R36, [R79+0x30] ;  /* 0x000030004f241984 */ /* 0x0004640000000c00 */
.L_x_108:
[----:B------:R-:W-:Y:S05]  /*7100*/  BSYNC B1 ;  /* 0x0000000000017941 */ /* 0x000fea0003800000 */
.L_x_107:
[----:B-1----:R-:W-:Y:S04]  /*7110*/  SHF.R.U32.HI R2, RZ, 0x15, R25 ;  /* 0x00000015ff027819 */ /* 0x002fe80000011619 */
[----:B------:R-:W-:Y:S01]  /*7120*/  LOP3.LUT P1, RZ, R2, 0x3, R60, 0x48, !PT ;  /* 0x0000000302ff7812 */ /* 0x000fe2000782483c */
[----:B------:R-:W-:Y:S01]  /*7130*/  @!UPT UIADD3 URZ, UPT, UPT, URZ, URZ, URZ ;  /* 0x000000fffffff290 */ /* 0x000fe2000fffe0ff */
[----:B----4-:R-:W-:Y:S11]  /*7140*/  @P0 BRA `(.L_x_112) ;  /* 0x0000000000080947 */ /* 0x010ff60003800000 */
[----:B------:R-:W1:Y:S02]  /*7150*/  SYNCS.PHASECHK.TRANS64.TRYWAIT P0, [R80+URZ+0xf0], R0 ;  /* 0x0000f000500075a7 */ /* 0x000e6400080011ff */
[----:B-1----:R-:W-:Y:S05]  /*7160*/  @!P0 BRA `(.L_x_113) ;  /* 0x0000003000d88947 */ /* 0x002fea0003800000 */
.L_x_112:
[----:B------:R-:W-:Y:S05]  /*7170*/  @!P1 BRA `(.L_x_114) ;  /* 0x0000000000409947 */ /* 0x000fea0003800000 */
[----:B------:R-:W4:Y:S01]  /*7180*/  LDCU.64 UR8, c[0x4][0x70] ;  /* 0x01000e00ff0877ac */ /* 0x000f220008000a00 */
[----:B------:R-:W-:Y:S01]  /*7190*/  MOV R3, 0x0 ;  /* 0x0000000000037802 */ /* 0x000fe20000000f00 */
[----:B------:R-:W-:Y:S02]  /*71a0*/  HFMA2 R12, -RZ, RZ, 0, 5.9604644775390625e-08 ;  /* 0x00000001ff0c7431 */ /* 0x000fe400000001ff */
[----:B------:R-:W-:Y:S02]  /*71b0*/  IMAD.MOV.U32 R8, RZ, RZ, 0x192 ;  /* 0x00000192ff087424 */ /* 0x000fe400078e00ff */
[----:B------:R-:W-:Y:S01]  /*71c0*/  IMAD.MOV.U32 R13, RZ, RZ, RZ ;  /* 0x000000ffff0d7224 */ /* 0x000fe200078e00ff */
[----:B------:R-:W5:Y:S01]  /*71d0*/  LDCU.64 UR6, c[0x4][0x78] ;  /* 0x01000f00ff0677ac */ /* 0x000f620008000a00 */
[----:B------:R-:W1:Y:S01]  /*71e0*/  LDC.64 R2, c[0x4][R3] ;  /* 0x0100000003027b82 */ /* 0x000e620000000a00 */
[----:B------:R-:W2:Y:S01]  /*71f0*/  LDCU.64 UR4, c[0x4][0x10] ;  /* 0x01000200ff0477ac */ /* 0x000ea20008000a00 */
[----:B----4-:R-:W-:Y:S01]  /*7200*/  MOV R5, UR9 ;  /* 0x0000000900057c02 */ /* 0x010fe20008000f00 */
[----:B------:R-:W-:Y:S01]  /*7210*/  IMAD.U32 R4, RZ, RZ, UR8 ;  /* 0x00000008ff047e24 */ /* 0x000fe2000f8e00ff */
[----:B-----5:R-:W-:Y:S01]  /*7220*/  MOV R7, UR7 ;  /* 0x0000000700077c02 */ /* 0x020fe20008000f00 */
[----:B------:R-:W-:Y:S01]  /*7230*/  IMAD.U32 R6, RZ, RZ, UR6 ;  /* 0x00000006ff067e24 */ /* 0x000fe2000f8e00ff */
[----:B--2---:R-:W-:Y:S01]  /*7240*/  MOV R11, UR5 ;  /* 0x00000005000b7c02 */ /* 0x004fe20008000f00 */
[----:B------:R-:W-:Y:S02]  /*7250*/  IMAD.U32 R10, RZ, RZ, UR4 ;  /* 0x00000004ff0a7e24 */ /* 0x000fe4000f8e00ff */
[----:B------:R-:W-:Y:S07]  /*7260*/  LEPC R20, `(.L_x_114) ;  /* 0x000000001014794e */ /* 0x000fee0000000000 */
[----:B-1-3--:R-:W-:Y:S05]  /*7270*/  CALL.ABS.NOINC R2 ;  /* 0x0000000002007343 */ /* 0x00afea0003c00000 */
.L_x_114:
[----:B---3--:R-:W-:Y:S01]  /*7280*/  LOP3.LUT R20, R44, 0xffffe000, RZ, 0xc0, !PT ;  /* 0xffffe0002c147812 */ /* 0x008fe200078ec0ff */
[----:B------:R-:W-:Y:S05]  /*7290*/  WARPSYNC.ALL ;  /* 0x0000000000007948 */ /* 0x000fea0003800000 */
[----:B------:R-:W-:Y:S01]  /*72a0*/  R2UR UR4, R25 ;  /* 0x00000000190472ca */ /* 0x000fe200000e0000 */
[----:B------:R-:W-:Y:S01]  /*72b0*/  BSSY.RECONVERGENT B0, `(.L_x_115) ;  /* 0x000005b000007945 */ /* 0x000fe20003800200 */
[----:B------:R-:W-:Y:S11]  /*72c0*/  ISETP.NE.AND P0, PT, R58, RZ, PT ;  /* 0x000000ff3a00720c */ /* 0x000ff60003f05270 */
[----:B------:R-:W1:Y:S02]  /*72d0*/  LDTM.x16 R4, tmem[UR4] ;  /* 0x00000004000479ee */ /* 0x000e640008240000 */
[C---:B-1----:R-:W-:Y:S01]  /*72e0*/  FMUL R0, R24.reuse, R4 ;  /* 0x0000000418007220 */ /* 0x042fe20000400000 */
[C---:B------:R-:W-:Y:S01]  /*72f0*/  FMUL R2, R24.reuse, R5 ;  /* 0x0000000518027220 */ /* 0x040fe20000400000 */
[C---:B------:R-:W-:Y:S01]  /*7300*/  FMUL R4, R24.reuse, R8 ;  /* 0x0000000818047220 */ /* 0x040fe20000400000 */
[C---:B------:R-:W-:Y:S01]  /*7310*/  FMUL R5, R24.reuse, R9 ;  /* 0x0000000918057220 */ /* 0x040fe20000400000 */
[C---:B------:R-:W-:Y:S01]  /*7320*/  FMUL R8, R24.reuse, R12 ;  /* 0x0000000c18087220 */ /* 0x040fe20000400000 */
[C---:B------:R-:W-:Y:S01]  /*7330*/  FMUL R9, R24.reuse, R13 ;  /* 0x0000000d18097220 */ /* 0x040fe20000400000 */
[C---:B------:R-:W-:Y:S01]  /*7340*/  FMUL R12, R24.reuse, R16 ;  /* 0x00000010180c7220 */ /* 0x040fe20000400000 */
[----:B------:R-:W-:Y:S01]  /*7350*/  LOP3.LUT R16, R45, 0xffffe000, RZ, 0xc0, !PT ;  /* 0xffffe0002d107812 */ /* 0x000fe200078ec0ff */
[----:B------:R-:W-:Y:S01]  /*7360*/  FMUL R13, R24, R17 ;  /* 0x00000011180d7220 */ /* 0x000fe20000400000 */
[----:B------:R-:W-:Y:S01]  /*7370*/  LOP3.LUT R17, R46, 0xffffe000, RZ, 0xc0, !PT ;  /* 0xffffe0002e117812 */ /* 0x000fe200078ec0ff */
[----:B------:R-:W-:Y:S01]  /*7380*/  FFMA R28, R27, R20, R0 ;  /* 0x000000141b1c7223 */ /* 0x000fe20000000000 */
[----:B------:R-:W-:Y:S01]  /*7390*/  LOP3.LUT R0, R47, 0xffffe000, RZ, 0xc0, !PT ;  /* 0xffffe0002f007812 */ /* 0x000fe200078ec0ff */
[C---:B------:R-:W-:Y:S01]  /*73a0*/  FMUL R3, R24.reuse, R6 ;  /* 0x0000000618037220 */ /* 0x040fe20000400000 */
[C---:B------:R-:W-:Y:S01]  /*73b0*/  FMUL R6, R24.reuse, R10 ;  /* 0x0000000a18067220 */ /* 0x040fe20000400000 */
[C---:B------:R-:W-:Y:S01]  /*73c0*/  FMUL R7, R24.reuse, R7 ;  /* 0x0000000718077220 */ /* 0x040fe20000400000 */
[----:B------:R-:W-:Y:S01]  /*73d0*/  F2FP.TF32.F32.PACK_B R28, R28 ;  /* 0x0000001cff1c723e */ /* 0x000fe200024050ff */
[C---:B------:R-:W-:Y:S01]  /*73e0*/  FMUL R10, R24.reuse, R14 ;  /* 0x0000000e180a7220 */ /* 0x040fe20000400000 */
[----:B------:R-:W-:Y:S01]  /*73f0*/  FMUL R14, R24, R18 ;  /* 0x00000012180e7220 */ /* 0x000fe20000400000 */
[----:B------:R-:W-:Y:S01]  /*7400*/  LOP3.LUT R18, R40, 0xffffe000, RZ, 0xc0, !PT ;  /* 0xffffe00028127812 */ /* 0x000fe200078ec0ff */
[----:B------:R-:W-:Y:S01]  /*7410*/  FFMA R29, R27, R16, R2 ;  /* 0x000000101b1d7223 */ /* 0x000fe20000000002 */
[----:B------:R-:W-:Y:S01]  /*7420*/  LOP3.LUT R2, R41, 0xffffe000, RZ, 0xc0, !PT ;  /* 0xffffe00029027812 */ /* 0x000fe200078ec0ff */
[----:B------:R-:W-:Y:S01]  /*7430*/  FFMA R30, R27, R17, R3 ;  /* 0x000000111b1e7223 */ /* 0x000fe20000000003 */
[----:B------:R-:W-:Y:S01]  /*7440*/  LOP3.LUT R3, R43, 0xffffe000, RZ, 0xc0, !PT ;  /* 0xffffe0002b037812 */ /* 0x000fe200078ec0ff */
[C---:B------:R-:W-:Y:S01]  /*7450*/  FFMA R31, R27.reuse, R0, R7 ;  /* 0x000000001b1f7223 */ /* 0x040fe20000000007 */
[----:B------:R-:W-:Y:S01]  /*7460*/  LOP3.LUT R0, R42, 0xffffe000, RZ, 0xc0, !PT ;  /* 0xffffe0002a007812 */ /* 0x000fe200078ec0ff */
[C---:B------:R-:W-:Y:S01]  /*7470*/  FFMA R4, R27.reuse, R18, R4 ;  /* 0x000000121b047223 */ /* 0x040fe20000000004 */
[----:B------:R-:W-:Y:S01]  /*7480*/  F2FP.TF32.F32.PACK_B R29, R29 ;  /* 0x0000001dff1d723e */ /* 0x000fe200024050ff */
[C---:B------:R-:W-:Y:S01]  /*7490*/  FFMA R5, R27.reuse, R2, R5 ;  /* 0x000000021b057223 */ /* 0x040fe20000000005 */
[----:B------:R-:W-:Y:S01]  /*74a0*/  FMUL R11, R24, R11 ;  /* 0x0000000b180b7220 */ /* 0x000fe20000400000 */
[----:B------:R-:W-:Y:S01]  /*74b0*/  F2FP.TF32.F32.PACK_B R30, R30 ;  /* 0x0000001eff1e723e */ /* 0x000fe200024050ff */
[C---:B------:R-:W-:Y:S01]  /*74c0*/  FFMA R6, R27.reuse, R0, R6 ;  /* 0x000000001b067223 */ /* 0x040fe20000000006 */
[----:B------:R-:W-:Y:S01]  /*74d0*/  F2FP.TF32.F32.PACK_B R31, R31 ;  /* 0x0000001fff1f723e */ /* 0x000fe200024050ff */
[----:B------:R-:W-:Y:S01]  /*74e0*/  FFMA R7, R27, R3, R11 ;  /* 0x000000031b077223 */ /* 0x000fe2000000000b */
[----:B------:R-:W-:Y:S01]  /*74f0*/  LOP3.LUT R2, R32, 0xffffe000, RZ, 0xc0, !PT ;  /* 0xffffe00020027812 */ /* 0x000fe200078ec0ff */
[----:B------:R-:W-:Y:S01]  /*7500*/  FMUL R15, R24, R15 ;  /* 0x0000000f180f7220 */ /* 0x000fe20000400000 */
[----:B------:R-:W-:Y:S01]  /*7510*/  LOP3.LUT R16, R33, 0xffffe000, RZ, 0xc0, !PT ;  /* 0xffffe00021107812 */ /* 0x000fe200078ec0ff */
[----:B------:R1:W-:Y:S01]  /*7520*/  STS.128 [R56], R28 ;  /* 0x0000001c38007388 */ /* 0x0003e20000000c00 */
[----:B------:R-:W-:Y:S01]  /*7530*/  LOP3.LUT R0, R34, 0xffffe000, RZ, 0xc0, !PT ;  /* 0xffffe00022007812 */ /* 0x000fe200078ec0ff */
[----:B------:R-:W-:Y:S01]  /*7540*/  FFMA R8, R27, R2, R8 ;  /* 0x000000021b087223 */ /* 0x000fe20000000008 */
[----:B------:R-:W-:Y:S01]  /*7550*/  LOP3.LUT R2, R35, 0xffffe000, RZ, 0xc0, !PT ;  /* 0xffffe00023027812 */ /* 0x000fe200078ec0ff */
[C---:B------:R-:W-:Y:S01]  /*7560*/  FFMA R9, R27.reuse, R16, R9 ;  /* 0x000000101b097223 */ /* 0x040fe20000000009 */
[----:B------:R-:W-:Y:S01]  /*7570*/  F2FP.TF32.F32.PACK_B R4, R4 ;  /* 0x00000004ff04723e */ /* 0x000fe200024050ff */
[C---:B------:R-:W-:Y:S01]  /*7580*/  FFMA R10, R27.reuse, R0, R10 ;  /* 0x000000001b0a7223 */ /* 0x040fe2000000000a */
[----:B------:R-:W-:Y:S01]  /*7590*/  F2FP.TF32.F32.PACK_B R5, R5 ;  /* 0x00000005ff05723e */ /* 0x000fe200024050ff */
[----:B------:R-:W-:Y:S01]  /*75a0*/  FFMA R11, R27, R2, R15 ;  /* 0x000000021b0b7223 */ /* 0x000fe2000000000f */
[----:B------:R-:W-:Y:S01]  /*75b0*/  F2FP.TF32.F32.PACK_B R6, R6 ;  /* 0x00000006ff06723e */ /* 0x000fe200024050ff */
[----:B------:R-:W-:Y:S01]  /*75c0*/  FMUL R19, R24, R19 ;  /* 0x0000001318137220 */ /* 0x000fe20000400000 */
[----:B------:R-:W-:Y:S02]  /*75d0*/  F2FP.TF32.F32.PACK_B R7, R7 ;  /* 0x00000007ff07723e */ /* 0x000fe400024050ff */
[----:B------:R-:W-:Y:S02]  /*75e0*/  LOP3.LUT R3, R36, 0xffffe000, RZ, 0xc0, !PT ;  /* 0xffffe00024037812 */ /* 0x000fe400078ec0ff */
[----:B------:R-:W-:Y:S01]  /*75f0*/  LOP3.LUT R0, R37, 0xffffe000, RZ, 0xc0, !PT ;  /* 0xffffe00025007812 */ /* 0x000fe200078ec0ff */
[----:B------:R1:W-:Y:S01]  /*7600*/  STS.128 [R71+0x10], R4 ;  /* 0x0000100447007388 */ /* 0x0003e20000000c00 */
        /* <DEDUP_REMOVED lines=8> */
[----:B------:R-:W-:Y:S02]  /*7690*/  F2FP.TF32.F32.PACK_B R10, R10 ;  /* 0x0000000aff0a723e */ /* 0x000fe400024050ff */
[----:B------:R-:W-:Y:S02]  /*76a0*/  F2FP.TF32.F32.PACK_B R11, R11 ;  /* 0x0000000bff0b723e */ /* 0x000fe400024050ff */
[----:B------:R-:W-:Y:S02]  /*76b0*/  F2FP.TF32.F32.PACK_B R12, R12 ;  /* 0x0000000cff0c723e */ /* 0x000fe400024050ff */
[----:B------:R-:W-:Y:S01]  /*76c0*/  F2FP.TF32.F32.PACK_B R13, R13 ;  /* 0x0000000dff0d723e */ /* 0x000fe200024050ff */
[----:B------:R1:W-:Y:S01]  /*76d0*/  STS.128 [R70+0x20], R8 ;  /* 0x0000200846007388 */ /* 0x0003e20000000c00 */
[----:B------:R-:W-:Y:S02]  /*76e0*/  F2FP.TF32.F32.PACK_B R14, R14 ;  /* 0x0000000eff0e723e */ /* 0x000fe400024050ff */
[----:B------:R-:W-:Y:S05]  /*76f0*/  F2FP.TF32.F32.PACK_B R15, R15 ;  /* 0x0000000fff0f723e */ /* 0x000fea00024050ff */
[----:B------:R1:W-:Y:S01]  /*7700*/  STS.128 [R79+0x30], R12 ;  /* 0x0000300c4f007388 */ /* 0x0003e20000000c00 */
[----:B------:R-:W-:Y:S01]  /*7710*/  @!PT LDS RZ, [RZ] ;  /* 0x00000000fffff984 */ /* 0x000fe20000000800 */
[----:B------:R-:W-:Y:S01]  /*7720*/  @!PT LDS RZ, [RZ] ;  /* 0x00000000fffff984 */ /* 0x000fe20000000800 */
[----:B------:R-:W-:Y:S01]  /*7730*/  @!PT LDS RZ, [RZ] ;  /* 0x00000000fffff984 */ /* 0x000fe20000000800 */
[----:B------:R-:W-:Y:S01]  /*7740*/  @!PT LDS RZ, [RZ] ;  /* 0x00000000fffff984 */ /* 0x000fe20000000800 */
[----:B------:R3:W-:Y:S07]  /*7750*/  MEMBAR.ALL.CTA ;  /* 0x0000000000007992 */ /* 0x0007ee0000008000 */
[----:B---3--:R-:W3:Y:S02]  /*7760*/  FENCE.VIEW.ASYNC.S ;  /* 0x00000000000073c6 */ /* 0x008ee40000000000 */
[----:B---3--:R-:W-:Y:S06]  /*7770*/  BAR.SYNC.DEFER_BLOCKING 0x1, 0x80 ;  /* 0x0042000000007b1d */ /* 0x008fec0000010000 */
[----:B------:R-:W-:Y:S05]  /*7780*/  @P0 BRA `(.L_x_116) ;  /* 0x0000000000340947 */ /* 0x000fea0003800000 */
[----:B------:R-:W3:Y:S01]  /*7790*/  LDCU.64 UR6, c[0x0][0x348] ;  /* 0x00006900ff0677ac */ /* 0x000ee20008000a00 */
[----:B------:R-:W-:Y:S02]  /*77a0*/  R2UR UR42, R76 ;  /* 0x000000004c2a72ca */ /* 0x000fe400000e0000 */
[----:B------:R-:W-:Y:S01]  /*77b0*/  R2UR UR43, R75 ;  /* 0x000000004b2b72ca */ /* 0x000fe200000e0000 */
[----:B------:R-:W-:Y:S01]  /*77c0*/  UIADD3 UR4, UPT, UPT, UR50, 0x200, URZ ;  /* 0x0000020032047890 */ /* 0x000fe2000fffe0ff */
[----:B------:R-:W-:Y:S02]  /*77d0*/  R2UR UR44, R73 ;  /* 0x00000000492c72ca */ /* 0x000fe400000e0000 */
[----:B------:R-:W-:Y:S03]  /*77e0*/  R2UR UR45, R74 ;  /* 0x000000004a2d72ca */ /* 0x000fe600000e0000 */
[----:B------:R-:W-:Y:S05]  /*77f0*/  IMAD.U32 R52, RZ, RZ, UR4 ;  /* 0x00000004ff347e24 */ /* 0x000fea000f8e00ff */
[----:B------:R-:W-:Y:S01]  /*7800*/  R2UR UR40, R52 ;  /* 0x00000000342872ca */ /* 0x000fe200000e0000 */
[----:B---3--:R-:W-:Y:S04]  /*7810*/  UIADD3 UR4, UP0, UPT, UR6, 0x780, URZ ;  /* 0x0000078006047890 */ /* 0x008fe8000ff1e0ff */
[----:B------:R-:W-:Y:S09]  /*7820*/  UIADD3.X UR5, UPT, UPT, URZ, UR7, URZ, UP0, !UPT ;  /* 0x00000007ff057290 */ /* 0x000ff200087fe4ff */
[----:B------:R3:W-:Y:S01]  /*7830*/  UTMASTG.5D.IM2COL [UR40], [UR4] ;  /* 0x00000028040073b5 */ /* 0x0007e20008060000 */
[----:B------:R0:W-:Y:S01]  /*7840*/  UTMACMDFLUSH ;  /* 0x00000000000079b7 */ /* 0x0001e20000000000 */
[----:B---3--:R-:W-:Y:S04]  /*7850*/  DEPBAR.LE SB0, 0x1 ;  /* 0x000080400000791a */ /* 0x008fe80000000000 */
.L_x_116:
[----:B------:R-:W-:Y:S05]  /*7860*/  BSYNC.RECONVERGENT B0 ;  /* 0x0000000000007941 */ /* 0x000fea0003800200 */
.L_x_115:
[----:B------:R-:W-:Y:S01]  /*7870*/  BAR.SYNC.DEFER_BLOCKING 0x1, 0x80 ;  /* 0x0042000000007b1d */ /* 0x000fe20000010000 */
[----:B------:R-:W-:Y:S01]  /*7880*/  ISETP.NE.AND P1, PT, R78, RZ, PT ;  /* 0x000000ff4e00720c */ /* 0x000fe20003f25270 */
[----:B------:R-:W-:Y:S01]  /*7890*/  UISETP.NE.AND UP0, UPT, UR54, URZ, UPT ;  /* 0x000000ff3600728c */ /* 0x000fe2000bf05270 */
[----:B------:R-:W-:Y:S11]  /*78a0*/  LEA R2, R81, UR50, 0x3 ;  /* 0x0000003251027c11 */ /* 0x000ff6000f8e18ff */
[----:B-1----:R-:W-:Y:S01]  /*78b0*/  @P1 SHF.L.U32 R4, R55, 0x1f, RZ ;  /* 0x0000001f37041819 */ /* 0x002fe200000006ff */
[----:B------:R-:W-:Y:S06]  /*78c0*/  BRA.U !UP0, `(.L_x_117) ;  /* 0x0000000108247547 */ /* 0x000fec000b800000 */
[----:B------:R-:W1:Y:S01]  /*78d0*/  S2R R0, SR_CgaCtaId ;  /* 0x0000000000007919 */ /* 0x000e620000008800 */
[----:B------:R-:W-:Y:S01]  /*78e0*/  IMAD.U32 R3, RZ, RZ, UR51 ;  /* 0x00000033ff037e24 */ /* 0x000fe2000f8e00ff */
[----:B------:R-:W-:Y:S04]  /*78f0*/  UIADD3 UR4, UPT, UPT, UR51, 0x1, URZ ;  /* 0x0000000133047890 */ /* 0x000fe8000fffe0ff */
[----:B------:R-:W-:Y:S01]  /*7900*/  @P1 LEA R3, R3, UR50, 0x3 ;  /* 0x0000003203031c11 */ /* 0x000fe2000f8e18ff */
[----:B------:R-:W-:Y:S04]  /*7910*/  UISETP.NE.AND UP0, UPT, UR4, 0x4, UPT ;  /* 0x000000040400788c */ /* 0x000fe8000bf05270 */
[----:B------:R-:W-:Y:S01]  /*7920*/  @P1 VIADD R3, R3, 0xb0 ;  /* 0x000000b003031836 */ /* 0x000fe20000000000 */
[----:B------:R-:W-:Y:S04]  /*7930*/  USEL UR51, UR4, URZ, UP0 ;  /* 0x000000ff04337287 */ /* 0x000fe80008000000 */
[----:B-1----:R-:W-:Y:S04]  /*7940*/  @P1 PRMT R0, R0, 0x654, R3 ;  /* 0x0000065400001816 */ /* 0x002fe80000000003 */
[----:B------:R1:W-:Y:S04]  /*7950*/  @P1 SYNCS.ARRIVE.TRANS64.RED.A1T0 RZ, [R0+URZ], RZ ;  /* 0x000000ff00ff19a7 */ /* 0x0003e800081004ff */
.L_x_117:
[----:B------:R-:W3:Y:S01]  /*7960*/  @P1 SYNCS.PHASECHK.TRANS64.TRYWAIT P0, [R2+URZ+0x90], R4 ;  /* 0x00009004020015a7 */ /* 0x000ee200080011ff */
[----:B------:R-:W-:Y:S01]  /*7970*/  BSSY B1, `(.L_x_118) ;  /* 0x0000016000017945 */ /* 0x000fe20003800000 */
[----:B---3--:R-:W-:Y:S03]  /*7980*/  @P1 SEL R82, RZ, 0x1, !P0 ;  /* 0x00000001ff521807 */ /* 0x008fe60004000000 */
[----:B------:R-:W-:Y:S05]  /*7990*/  @!P1 BRA `(.L_x_119) ;  /* 0x00000000004c9947 */ /* 0x000fea0003800000 */
[----:B------:R-:W-:Y:S01]  /*79a0*/  ISETP.NE.AND P0, PT, R82, RZ, PT ;  /* 0x000000ff5200720c */ /* 0x000fe20003f05270 */
[----:B------:R-:W-:Y:S01]  /*79b0*/  BSSY B0, `(.L_x_120) ;  /* 0x000000b000007945 */ /* 0x000fe20003800000 */
[----:B------:R-:W-:Y:S11]  /*79c0*/  ISETP.NE.AND P1, PT, R83, RZ, PT ;  /* 0x000000ff5300720c */ /* 0x000ff60003f25270 */
[----:B------:R-:W-:Y:S02]  /*79d0*/  @!UPT UIADD3 URZ, UPT, UPT, URZ, URZ, URZ ;  /* 0x000000fffffff290 */ /* 0x000fe4000fffe0ff */
[C---:B------:R-:W-:Y:S01]  /*79e0*/  @P1 IMAD R6, R81.reuse, 0x2000, R56 ;  /* 0x0000200051061824 */ /* 0x040fe200078e0238 */
[C---:B------:R-:W-:Y:S01]  /*79f0*/  @P1 LEA R4, R81.reuse, R70, 0xd ;  /* 0x0000004651041211 */ /* 0x040fe200078e68ff */
[C---:B------:R-:W-:Y:S02]  /*7a00*/  @P1 IMAD R5, R81.reuse, 0x2000, R71 ;  /* 0x0000200051051824 */ /* 0x040fe400078e0247 */
[----:B------:R-:W-:Y:S01]  /*7a10*/  @P1 IMAD R3, R81, 0x2000, R79 ;  /* 0x0000200051031824 */ /* 0x000fe200078e024f */
[----:B------:R-:W-:Y:S06]  /*7a20*/  @P0 BRA `(.L_x_121) ;  /* 0x00000000000c0947 */ /* 0x000fec0003800000 */
[----:B-1----:R-:W-:Y:S04]  /*7a30*/  SHF.L.U32 R0, R55, 0x1f, RZ ;  /* 0x0000001f37007819 */ /* 0x002fe800000006ff */
[----:B------:R-:W1:Y:S02]  /*7a40*/  SYNCS.PHASECHK.TRANS64.TRYWAIT P0, [R2+URZ+0x90], R0 ;  /* 0x00009000020075a7 */ /* 0x000e6400080011ff */
[----:B-1----:R-:W-:Y:S05]  /*7a50*/  @!P0 BRA `(.L_x_122) ;  /* 0x0000002800b08947 */ /* 0x002fea0003800000 */
.L_x_121:
[----:B------:R-:W-:Y:S05]  /*7a60*/  BSYNC B0 ;  /* 0x0000000000007941 */ /* 0x000fea0003800000 */
.L_x_120:
[----:B------:R-:W-:Y:S02]  /*7a70*/  ISETP.NE.AND P0, PT, R83, RZ, PT ;  /* 0x000000ff5300720c */ /* 0x000fe40003f05270 */
[----:B------:R-:W-:Y:S11]  /*7a80*/  IADD3 R81, PT, PT, R81, 0x1, RZ ;  /* 0x0000000151517810 */ /* 0x000ff60007ffe0ff */
[----:B------:R3:W4:Y:S04]  /*7a90*/  @P0 LDS.128 R44, [R6] ;  /* 0x00000000062c0984 */ /* 0x0007280000000c00 */
[----:B------:R3:W1:Y:S04]  /*7aa0*/  @P0 LDS.128 R40, [R5+0x10] ;  /* 0x0000100005280984 */ /* 0x0006680000000c00 */
[----:B------:R3:W1:Y:S04]  /*7ab0*/  @P0 LDS.128 R32, [R4+0x20] ;  /* 0x0000200004200984 */ /* 0x0006680000000c00 */
[----:B------:R3:W1:Y:S02]  /*7ac0*/  @P0 LDS.128 R36, [R3+0x30] ;  /* 0x0000300003240984 */ /* 0x0006640000000c00 */
.L_x_119:
[----:B------:R-:W-:Y:S05]  /*7ad0*/  BSYNC B1 ;  /* 0x0000000000017941 */ /* 0x000fea0003800000 */
.L_x_118:
[----:B-1----:R-:W-:Y:S05]  /*7ae0*/  VIADD R0, R25, 0x10 ;  /* 0x0000001019007836 */ /* 0x002fea0000000000 */
[----:B------:R-:W-:Y:S04]  /*7af0*/  SHF.R.U32.HI R0, RZ, 0x15, R0 ;  /* 0x00000015ff007819 */ /* 0x000fe80000011600 */
[----:B------:R-:W-:Y:S11]  /*7b00*/  LOP3.LUT P0, RZ, R0, 0x3, R60, 0x48, !PT ;  /* 0x0000000300ff7812 */ /* 0x000ff6000780483c */
[----:B------:R-:W-:Y:S02]  /*7b10*/  @!UPT UIADD3 URZ, UPT, UPT, URZ, URZ, URZ ;  /* 0x000000fffffff290 */ /* 0x000fe4000fffe0ff */
[----:B------:R-:W-:Y:S05]  /*7b20*/  @!P0 BRA `(.L_x_123) ;  /* 0x0000000000408947 */ /* 0x000fea0003800000 */
[----:B------:R-:W1:Y:S01]  /*7b30*/  LDCU.64 UR8, c[0x4][0x70] ;  /* 0x01000e00ff0877ac */ /* 0x000e620008000a00 */
[----:B---3--:R-:W-:Y:S01]  /*7b40*/  MOV R3, 0x0 ;  /* 0x0000000000037802 */ /* 0x008fe20000000f00 */
[----:B------:R-:W-:Y:S02]  /*7b50*/  HFMA2 R12, -RZ, RZ, 0, 5.9604644775390625e-08 ;  /* 0x00000001ff0c7431 */ /* 0x000fe400000001ff */
[----:B------:R-:W-:Y:S02]  /*7b60*/  IMAD.MOV.U32 R8, RZ, RZ, 0x192 ;  /* 0x00000192ff087424 */ /* 0x000fe400078e00ff */
[----:B------:R-:W-:Y:S01]  /*7b70*/  IMAD.MOV.U32 R13, RZ, RZ, RZ ;  /* 0x000000ffff0d7224 */ /* 0x000fe200078e00ff */
[----:B------:R-:W3:Y:S01]  /*7b80*/  LDCU.64 UR6, c[0x4][0x78] ;  /* 0x01000f00ff0677ac */ /* 0x000ee20008000a00 */
[----:B------:R-:W2:Y:S01]  /*7b90*/  LDC.64 R2, c[0x4][R3] ;  /* 0x0100000003027b82 */ /* 0x000ea20000000a00 */
[----:B------:R-:W5:Y:S01]  /*7ba0*/  LDCU.64 UR4, c[0x4][0x10] ;  /* 0x01000200ff0477ac */ /* 0x000f620008000a00 */
[----:B-1----:R-:W-:Y:S01]  /*7bb0*/  MOV R5, UR9 ;  /* 0x0000000900057c02 */ /* 0x002fe20008000f00 */
[----:B------:R-:W-:Y:S01]  /*7bc0*/  IMAD.U32 R4, RZ, RZ, UR8 ;  /* 0x00000008ff047e24 */ /* 0x000fe2000f8e00ff */
[----:B---3--:R-:W-:Y:S01]  /*7bd0*/  MOV R7, UR7 ;  /* 0x0000000700077c02 */ /* 0x008fe20008000f00 */
[----:B------:R-:W-:Y:S01]  /*7be0*/  IMAD.U32 R6, RZ, RZ, UR6 ;  /* 0x00000006ff067e24 */ /* 0x000fe2000f8e00ff */
[----:B-----5:R-:W-:Y:S01]  /*7bf0*/  MOV R11, UR5 ;  /* 0x00000005000b7c02 */ /* 0x020fe20008000f00 */
[----:B------:R-:W-:Y:S02]  /*7c00*/  IMAD.U32 R10, RZ, RZ, UR4 ;  /* 0x00000004ff0a7e24 */ /* 0x000fe4000f8e00ff */
[----:B------:R-:W-:Y:S07]  /*7c10*/  LEPC R20, `(.L_x_123) ;  /* 0x000000001014794e */ /* 0x000fee0000000000 */
[----:B--2-4-:R-:W-:Y:S05]  /*7c20*/  CALL.ABS.NOINC R2 ;  /* 0x0000000002007343 */ /* 0x014fea0003c00000 */
.L_x_123:
[----:B---34-:R-:W-:Y:S01]  /*7c30*/  LOP3.LUT R3, R44, 0xffffe000, RZ, 0xc0, !PT ;  /* 0xffffe0002c037812 */ /* 0x018fe200078ec0ff */
[----:B------:R-:W-:Y:S05]  /*7c40*/  WARPSYNC.ALL ;  /* 0x0000000000007948 */ /* 0x000fea0003800000 */
[----:B------:R-:W-:Y:S01]  /*7c50*/  R2UR UR4, R25 ;  /* 0x00000000190472ca */ /* 0x000fe200000e0000 */
[----:B------:R-:W1:Y:S01]  /*7c60*/  S2R R84, SR_CgaCtaId ;  /* 0x0000000000547919 */ /* 0x000e620000008800 */
[----:B------:R-:W-:Y:S01]  /*7c70*/  LOP3.LUT R20, R40, 0xffffe000, RZ, 0xc0, !PT ;  /* 0xffffe00028147812 */ /* 0x000fe200078ec0ff */
[----:B------:R-:W-:Y:S01]  /*7c80*/  BSSY.RECONVERGENT B0, `(.L_x_124) ;  /* 0x0000060000007945 */ /* 0x000fe20003800200 */
[----:B------:R-:W-:Y:S02]  /*7c90*/  ISETP.NE.AND P6, PT, R78, RZ, PT ;  /* 0x000000ff4e00720c */ /* 0x000fe40003fc5270 */
[----:B------:R-:W-:Y:S07]  /*7ca0*/  ISETP.NE.AND P0, PT, R58, RZ, PT ;  /* 0x000000ff3a00720c */ /* 0x000fee0003f05270 */
[----:B------:R-:W3:Y:S02]  /*7cb0*/  LDTM.x16 R4, tmem[UR4+0x10] ;  /* 0x00001004000479ee */ /* 0x000ee40008240000 */
[C---:B---3--:R-:W-:Y:S01]  /*7cc0*/  FMUL R0, R24.reuse, R4 ;  /* 0x0000000418007220 */ /* 0x048fe20000400000 */
[----:B------:R-:W-:Y:S01]  /*7cd0*/  LOP3.LUT R4, R45, 0xffffe000, RZ, 0xc0, !PT ;  /* 0xffffe0002d047812 */ /* 0x000fe200078ec0ff */
[C---:B------:R-:W-:Y:S01]  /*7ce0*/  FMUL R2, R24.reuse, R5 ;  /* 0x0000000518027220 */ /* 0x040fe20000400000 */
[----:B------:R-:W-:Y:S01]  /*7cf0*/  FMUL R5, R24, R12 ;  /* 0x0000000c18057220 */ /* 0x000fe20000400000 */
[C---:B------:R-:W-:Y:S01]  /*7d00*/  FFMA R28, R27.reuse, R3, R0 ;  /* 0x000000031b1c7223 */ /* 0x040fe20000000000 */
[----:B------:R-:W-:Y:S01]  /*7d10*/  LOP3.LUT R3, R46, 0xffffe000, RZ, 0xc0, !PT ;  /* 0xffffe0002e037812 */ /* 0x000fe200078ec0ff */
[----:B------:R-:W-:Y:S01]  /*7d20*/  FFMA R29, R27, R4, R2 ;  /* 0x000000041b1d7223 */ /* 0x000fe20000000002 */
[----:B------:R-:W-:Y:S01]  /*7d30*/  LOP3.LUT R4, R47, 0xffffe000, RZ, 0xc0, !PT ;  /* 0xffffe0002f047812 */ /* 0x000fe200078ec0ff */
[C---:B------:R-:W-:Y:S01]  /*7d40*/  FMUL R0, R24.reuse, R6 ;  /* 0x0000000618007220 */ /* 0x040fe20000400000 */
[----:B------:R-:W-:Y:S01]  /*7d50*/  F2FP.TF32.F32.PACK_B R28, R28 ;  /* 0x0000001cff1c723e */ /* 0x000fe200024050ff */
[C---:B------:R-:W-:Y:S01]  /*7d60*/  FMUL R2, R24.reuse, R7 ;  /* 0x0000000718027220 */ /* 0x040fe20000400000 */
[----:B------:R-:W-:Y:S01]  /*7d70*/  F2FP.TF32.F32.PACK_B R29, R29 ;  /* 0x0000001dff1d723e */ /* 0x000fe200024050ff */
[C---:B------:R-:W-:Y:S01]  /*7d80*/  FFMA R30, R27.reuse, R3, R0 ;  /* 0x000000031b1e7223 */ /* 0x040fe20000000000 */
[C---:B------:R-:W-:Y:S01]  /*7d90*/  FMUL R0, R24.reuse, R8 ;  /* 0x0000000818007220 */ /* 0x040fe20000400000 */
[----:B------:R-:W-:Y:S01]  /*7da0*/  FFMA R31, R27, R4, R2 ;  /* 0x000000041b1f7223 */ /* 0x000fe20000000002 */
[C---:B------:R-:W-:Y:S01]  /*7db0*/  FMUL R6, R24.reuse, R13 ;  /* 0x0000000d18067220 */ /* 0x040fe20000400000 */
[----:B------:R-:W-:Y:S01]  /*7dc0*/  LOP3.LUT R13, R41, 0xffffe000, RZ, 0xc0, !PT ;  /* 0xffffe000290d7812 */ /* 0x000fe200078ec0ff */
[C---:B------:R-:W-:Y:S01]  /*7dd0*/  FMUL R2, R24.reuse, R9 ;  /* 0x0000000918027220 */ /* 0x040fe20000400000 */
[----:B------:R-:W-:Y:S01]  /*7de0*/  F2FP.TF32.F32.PACK_B R30, R30 ;  /* 0x0000001eff1e723e */ /* 0x000fe200024050ff */
[----:B------:R-:W-:Y:S01]  /*7df0*/  FMUL R9, R24, R16 ;  /* 0x0000001018097220 */ /* 0x000fe20000400000 */
[----:B------:R-:W-:Y:S01]  /*7e00*/  F2FP.TF32.F32.PACK_B R31, R31 ;  /* 0x0000001fff1f723e */ /* 0x000fe200024050ff */
[----:B------:R-:W-:Y:S01]  /*7e10*/  FFMA R16, R27, R20, R0 ;  /* 0x000000141b107223 */ /* 0x000fe20000000000 */
[----:B------:R-:W-:Y:S01]  /*7e20*/  LOP3.LUT R0, R42, 0xffffe000, RZ, 0xc0, !PT ;  /* 0xffffe0002a007812 */ /* 0x000fe200078ec0ff */
[C---:B------:R-:W-:Y:S01]  /*7e30*/  FMUL R3, R24.reuse, R10 ;  /* 0x0000000a18037220 */ /* 0x040fe20000400000 */
[C---:B------:R-:W-:Y:S01]  /*7e40*/  FMUL R7, R24.reuse, R14 ;  /* 0x0000000e18077220 */ /* 0x040fe20000400000 */
[----:B------:R-:W-:Y:S01]  /*7e50*/  LOP3.LUT R14, R43, 0xffffe000, RZ, 0xc0, !PT ;  /* 0xffffe0002b0e7812 */ /* 0x000fe200078ec0ff */
[----:B------:R-:W-:Y:S01]  /*7e60*/  FMUL R10, R24, R17 ;  /* 0x00000011180a7220 */ /* 0x000fe20000400000 */
[----:B------:R-:W-:Y:S01]  /*7e70*/  F2FP.TF32.F32.PACK_B R16, R16 ;  /* 0x00000010ff10723e */ /* 0x000fe200024050ff */
[----:B------:R-:W-:Y:S01]  /*7e80*/  FFMA R17, R27, R13, R2 ;  /* 0x0000000d1b117223 */ /* 0x000fe20000000002 */
[----:B------:R-:W-:Y:S01]  /*7e90*/  LOP3.LUT R2, R32, 0xffffe000, RZ, 0xc0, !PT ;  /* 0xffffe00020027812 */ /* 0x000fe200078ec0ff */
[----:B------:R-:W-:Y:S01]  /*7ea0*/  STS.128 [R56+0x2000], R28 ;  /* 0x0020001c38007388 */ /* 0x000fe20000000c00 */
[----:B------:R-:W-:Y:S01]  /*7eb0*/  LOP3.LUT R13, R39, 0xffffe000, RZ, 0xc0, !PT ;  /* 0xffffe000270d7812 */ /* 0x000fe200078ec0ff */
[C---:B------:R-:W-:Y:S01]  /*7ec0*/  FMUL R4, R24.reuse, R11 ;  /* 0x0000000b18047220 */ /* 0x040fe20000400000 */
[----:B------:R-:W-:Y:S01]  /*7ed0*/  F2FP.TF32.F32.PACK_B R17, R17 ;  /* 0x00000011ff11723e */ /* 0x000fe200024050ff */
[C---:B------:R-:W-:Y:S01]  /*7ee0*/  FMUL R11, R24.reuse, R18 ;  /* 0x00000012180b7220 */ /* 0x040fe20000400000 */
[----:B------:R-:W-:Y:S01]  /*7ef0*/  FFMA R18, R27, R0, R3 ;  /* 0x000000001b127223 */ /* 0x000fe20000000003 */
[----:B------:R-:W-:Y:S01]  /*7f00*/  LOP3.LUT R0, R33, 0xffffe000, RZ, 0xc0, !PT ;  /* 0xffffe00021007812 */ /* 0x000fe200078ec0ff */
[----:B------:R-:W-:Y:S01]  /*7f10*/  FMUL R12, R24, R19 ;  /* 0x00000013180c7220 */ /* 0x000fe20000400000 */
[----:B------:R-:W-:Y:S01]  /*7f20*/  LOP3.LUT R3, R34, 0xffffe000, RZ, 0xc0, !PT ;  /* 0xffffe00022037812 */ /* 0x000fe200078ec0ff */
[C---:B------:R-:W-:Y:S01]  /*7f30*/  FFMA R19, R27.reuse, R14, R4 ;  /* 0x0000000e1b137223 */ /* 0x040fe20000000004 */
[----:B------:R-:W-:Y:S01]  /*7f40*/  FFMA R4, R27, R2, R5 ;  /* 0x000000021b047223 */ /* 0x000fe20000000005 */
[----:B------:R-:W-:Y:S01]  /*7f50*/  LOP3.LUT R2, R35, 0xffffe000, RZ, 0xc0, !PT ;  /* 0xffffe00023027812 */ /* 0x000fe200078ec0ff */
[----:B------:R-:W-:Y:S01]  /*7f60*/  FMUL R8, R24, R15 ;  /* 0x0000000f18087220 */ /* 0x000fe20000400000 */
[----:B------:R-:W-:Y:S01]  /*7f70*/  F2FP.TF32.F32.PACK_B R18, R18 ;  /* 0x00000012ff12723e */ /* 0x000fe200024050ff */
[C---:B------:R-:W-:Y:S01]  /*7f80*/  FFMA R5, R27.reuse, R0, R6 ;  /* 0x000000001b057223 */ /* 0x040fe20000000006 */
[----:B------:R-:W-:Y:S01]  /*7f90*/  F2FP.TF32.F32.PACK_B R19, R19 ;  /* 0x00000013ff13723e */ /* 0x000fe200024050ff */
[C---:B------:R-:W-:Y:S01]  /*7fa0*/  FFMA R6, R27.reuse, R3, R7 ;  /* 0x000000031b067223 */ /* 0x040fe20000000007 */
[----:B------:R-:W-:Y:S01]  /*7fb0*/  FFMA R7, R27, R2, R8 ;  /* 0x000000021b077223 */ /* 0x000fe20000000008 */
[----:B------:R-:W-:Y:S02]  /*7fc0*/  LOP3.LUT R0, R36, 0xffffe000, RZ, 0xc0, !PT ;  /* 0xffffe00024007812 */ /* 0x000fe400078ec0ff */
[----:B------:R-:W-:Y:S01]  /*7fd0*/  STS.128 [R71+0x2010], R16 ;  /* 0x0020101047007388 */ /* 0x000fe20000000c00 */
[----:B------:R-:W-:Y:S02]  /*7fe0*/  LOP3.LUT R2, R37, 0xffffe000, RZ, 0xc0, !PT ;  /* 0xffffe00025027812 */ /* 0x000fe400078ec0ff */
[----:B------:R-:W-:Y:S01]  /*7ff0*/  LOP3.LUT R3, R38, 0xffffe000, RZ, 0xc0, !PT ;  /* 0xffffe00026037812 */ /* 0x000fe200078ec0ff */
[C---:B------:R-:W-:Y:S01]  /*8000*/  FFMA R8, R27.reuse, R0, R9 ;  /* 0x000000001b087223 */ /* 0x040fe20000000009 */
[----:B------:R-:W-:Y:S01]  /*8010*/  F2FP.TF32.F32.PACK_B R4, R4 ;  /* 0x00000004ff04723e */ /* 0x000fe200024050ff */
[C---:B------:R-:W-:Y:S01]  /*8020*/  FFMA R9, R27.reuse, R2, R10 ;  /* 0x000000021b097223 */ /* 0x040fe2000000000a */
[----:B------:R-:W-:Y:S01]  /*8030*/  F2FP.TF32.F32.PACK_B R5, R5 ;  /* 0x00000005ff05723e */ /* 0x000fe200024050ff */
[C---:B------:R-:W-:Y:S01]  /*8040*/  FFMA R10, R27.reuse, R3, R11 ;  /* 0x000000031b0a7223 */ /* 0x040fe2000000000b */
[----:B------:R-:W-:Y:S01]  /*8050*/  F2FP.TF32.F32.PACK_B R6, R6 ;  /* 0x00000006ff06723e */ /* 0x000fe200024050ff */
[----:B------:R-:W-:Y:S01]  /*8060*/  FFMA R11, R27, R13, R12 ;  /* 0x0000000d1b0b7223 */ /* 0x000fe2000000000c */
[----:B------:R-:W-:Y:S01]  /*8070*/  F2FP.TF32.F32.PACK_B R7, R7 ;  /* 0x00000007ff07723e */ /* 0x000fe200024050ff */
[----:B------:R-:W-:Y:S01]  /*8080*/  IMAD.U32 R0, RZ, RZ, UR51 ;  /* 0x00000033ff007e24 */ /* 0x000fe2000f8e00ff */
[----:B------:R-:W-:Y:S02]  /*8090*/  F2FP.TF32.F32.PACK_B R8, R8 ;  /* 0x00000008ff08723e */ /* 0x000fe400024050ff */
[----:B------:R-:W-:Y:S01]  /*80a0*/  F2FP.TF32.F32.PACK_B R9, R9 ;  /* 0x00000009ff09723e */ /* 0x000fe200024050ff */
[----:B------:R3:W-:Y:S01]  /*80b0*/  STS.128 [R70+0x2020], R4 ;  /* 0x0020200446007388 */ /* 0x0007e20000000c00 */
[----:B------:R-:W-:Y:S02]  /*80c0*/  F2FP.TF32.F32.PACK_B R10, R10 ;  /* 0x0000000aff0a723e */ /* 0x000fe400024050ff */
[----:B------:R-:W-:Y:S02]  /*80d0*/  F2FP.TF32.F32.PACK_B R11, R11 ;  /* 0x0000000bff0b723e */ /* 0x000fe400024050ff */
[----:B------:R-:W-:Y:S02]  /*80e0*/  @P6 LEA R0, R0, UR50, 0x3 ;  /* 0x0000003200006c11 */ /* 0x000fe4000f8e18ff */
[----:B------:R-:W-:Y:S01]  /*80f0*/  @P6 SHF.L.U32 R2, R55, 0x1f, RZ ;  /* 0x0000001f37026819 */ /* 0x000fe200000006ff */
[----:B------:R4:W-:Y:S02]  /*8100*/  STS.128 [R79+0x2030], R8 ;  /* 0x002030084f007388 */ /* 0x0009e40000000c00 */
[----:B------:R-:W-:Y:S05]  /*8110*/  @P6 VIADD R0, R0, 0xb0 ;  /* 0x000000b000006836 */ /* 0x000fea0000000000 */
[----:B-1----:R-:W-:Y:S01]  /*8120*/  @P6 PRMT R0, R84, 0x654, R0 ;  /* 0x0000065454006816 */ /* 0x002fe20000000000 */
[----:B------:R-:W-:Y:S01]  /*8130*/  @!PT LDS RZ, [RZ] ;  /* 0x00000000fffff984 */ /* 0x000fe20000000800 */
[----:B------:R-:W-:Y:S01]  /*8140*/  @!PT LDS RZ, [RZ] ;  /* 0x00000000fffff984 */ /* 0x000fe20000000800 */
[----:B------:R-:W-:Y:S01]  /*8150*/  @!PT LDS RZ, [RZ] ;  /* 0x00000000fffff984 */ /* 0x000fe20000000800 */
[----:B------:R-:W-:Y:S01]  /*8160*/  @!PT LDS RZ, [RZ] ;  /* 0x00000000fffff984 */ /* 0x000fe20000000800 */
[----:B------:R1:W-:Y:S06]  /*8170*/  MEMBAR.ALL.CTA ;  /* 0x0000000000007992 */ /* 0x0003ec0000008000 */
[----:B-1----:R-:W1:Y:S01]  /*8180*/  FENCE.VIEW.ASYNC.S ;  /* 0x00000000000073c6 */ /* 0x002e620000000000 */
[----:B---3--:R-:W-:Y:S01]  /*8190*/  LEA R6, R81, UR50, 0x3 ;  /* 0x0000003251067c11 */ /* 0x008fe2000f8e18ff */
[----:B-1----:R-:W-:Y:S06]  /*81a0*/  BAR.SYNC.DEFER_BLOCKING 0x1, 0x80 ;  /* 0x0042000000007b1d */ /* 0x002fec0000010000 */
[----:B------:R-:W-:Y:S05]  /*81b0*/  @P0 BRA `(.L_x_125) ;  /* 0x0000000000300947 */ /* 0x000fea0003800000 */
[----:B------:R-:W1:Y:S01]  /*81c0*/  LDCU.64 UR6, c[0x0][0x348] ;  /* 0x00006900ff0677ac */ /* 0x000e620008000a00 */
[----:B------:R-:W-:Y:S02]  /*81d0*/  R2UR UR10, R76 ;  /* 0x000000004c0a72ca */ /* 0x000fe400000e0000 */
[----:B------:R-:W-:Y:S01]  /*81e0*/  R2UR UR11, R75 ;  /* 0x000000004b0b72ca */ /* 0x000fe200000e0000 */
[----:B------:R-:W-:Y:S01]  /*81f0*/  UIADD3 UR9, UPT, UPT, UR41, 0x10, URZ ;  /* 0x0000001029097890 */ /* 0x000fe2000fffe0ff */
[----:B------:R-:W-:Y:S01]  /*8200*/  R2UR UR12, R73 ;  /* 0x00000000490c72ca */ /* 0x000fe200000e0000 */
[----:B------:R-:W-:Y:S01]  /*8210*/  UIADD3 UR8, UPT, UPT, UR50, 0x2200, URZ ;  /* 0x0000220032087890 */ /* 0x000fe2000fffe0ff */
[----:B------:R-:W-:Y:S01]  /*8220*/  R2UR UR13, R74 ;  /* 0x000000004a0d72ca */ /* 0x000fe200000e0000 */
[----:B-1----:R-:W-:Y:S04]  /*8230*/  UIADD3 UR4, UP0, UPT, UR6, 0x780, URZ ;  /* 0x0000078006047890 */ /* 0x002fe8000ff1e0ff */
[----:B------:R-:W-:Y:S09]  /*8240*/  UIADD3.X UR5, UPT, UPT, URZ, UR7, URZ, UP0, !UPT ;  /* 0x00000007ff057290 */ /* 0x000ff200087fe4ff */
[----:B------:R1:W-:Y:S01]  /*8250*/  UTMASTG.5D.IM2COL [UR8], [UR4] ;  /* 0x00000008040073b5 */ /* 0x0003e20008060000 */
[----:B------:R0:W-:Y:S01]  /*8260*/  UTMACMDFLUSH ;  /* 0x00000000000079b7 */ /* 0x0001e20000000000 */
[----:B-1----:R-:W-:Y:S04]  /*8270*/  DEPBAR.LE SB0, 0x1 ;  /* 0x000080400000791a */ /* 0x002fe80000000000 */
.L_x_125:
[----:B------:R-:W-:Y:S05]  /*8280*/  BSYNC.RECONVERGENT B0 ;  /* 0x0000000000007941 */ /* 0x000fea0003800200 */
.L_x_124:
[----:B------:R-:W-:Y:S01]  /*8290*/  BAR.SYNC.DEFER_BLOCKING 0x1, 0x80 ;  /* 0x0042000000007b1d */ /* 0x000fe20000010000 */
[----:B------:R-:W-:Y:S04]  /*82a0*/  UIADD3 UR4, UPT, UPT, UR51, 0x1, URZ ;  /* 0x0000000133047890 */ /* 0x000fe8000fffe0ff */
[----:B------:R-:W-:Y:S04]  /*82b0*/  UISETP.NE.AND UP0, UPT, UR4, 0x4, UPT ;  /* 0x000000040400788c */ /* 0x000fe8000bf05270 */
[----:B------:R-:W-:Y:S01]  /*82c0*/  USEL UR40, UR4, URZ, UP0 ;  /* 0x000000ff04287287 */ /* 0x000fe20008000000 */
[----:B------:R1:W-:Y:S01]  /*82d0*/  @P6 SYNCS.ARRIVE.TRANS64.RED.A1T0 RZ, [R0+URZ], RZ ;  /* 0x000000ff00ff69a7 */ /* 0x0003e200081004ff */
[----:B------:R-:W-:Y:S01]  /*82e0*/  BSSY B1, `(.L_x_126) ;  /* 0x0000017000017945 */ /* 0x000fe20003800000 */
[----:B------:R-:W3:Y:S02]  /*82f0*/  @P6 SYNCS.PHASECHK.TRANS64.TRYWAIT P0, [R6+URZ+0x90], R2 ;  /* 0x00009002060065a7 */ /* 0x000ee400080011ff */
[----:B---3--:R-:W-:Y:S01]  /*8300*/  @P6 SEL R82, RZ, 0x1, !P0 ;  /* 0x00000001ff526807 */ /* 0x008fe20004000000 */
[----:B-1----:R-:W-:Y:S06]  /*8310*/  @!P6 BRA `(.L_x_127) ;  /* 0x00000000004ce947 */ /* 0x002fec0003800000 */
        /* <DEDUP_REMOVED lines=9> */
[----:B------:R-:W-:Y:S04]  /*83b0*/  SHF.L.U32 R5, R55, 0x1f, RZ ;  /* 0x0000001f37057819 */ /* 0x000fe800000006ff */
[----:B------:R-:W1:Y:S02]  /*83c0*/  SYNCS.PHASECHK.TRANS64.TRYWAIT P0, [R6+URZ+0x90], R5 ;  /* 0x00009005060075a7 */ /* 0x000e6400080011ff */
[----:B-1----:R-:W-:Y:S05]  /*83d0*/  @!P0 BRA `(.L_x_130) ;  /* 0x0000002000648947 */ /* 0x002fea0003800000 */
.L_x_129:
[----:B------:R-:W-:Y:S05]  /*83e0*/  BSYNC B0 ;  /* 0x0000000000007941 */ /* 0x000fea0003800000 */
.L_x_128:
[----:B------:R-:W-:Y:S02]  /*83f0*/  ISETP.NE.AND P0, PT, R83, RZ, PT ;  /* 0x000000ff5300720c */ /* 0x000fe40003f05270 */
[----:B------:R-:W-:Y:S11]  /*8400*/  IADD3 R81, PT, PT, R81, 0x1, RZ ;  /* 0x0000000151517810 */ /* 0x000ff60007ffe0ff */
[----:B------:R3:W1:Y:S04]  /*8410*/  @P0 LDS.128 R44, [R4] ;  /* 0x00000000042c0984 */ /* 0x0006680000000c00 */
[----:B------:R3:W1:Y:S04]  /*8420*/  @P0 LDS.128 R40, [R3+0x10] ;  /* 0x0000100003280984 */ /* 0x0006680000000c00 */
[----:B------:R3:W1:Y:S04]  /*8430*/  @P0 LDS.128 R32, [R2+0x20] ;  /* 0x0000200002200984 */ /* 0x0006680000000c00 */
[----:B------:R3:W1:Y:S02]  /*8440*/  @P0 LDS.128 R36, [R0+0x30] ;  /* 0x0000300000240984 */ /* 0x0006640000000c00 */
.L_x_127:
[----:B------:R-:W-:Y:S05]  /*8450*/  BSYNC B1 ;  /* 0x0000000000017941 */ /* 0x000fea0003800000 */
.L_x_126:
[----:B---3--:R-:W-:Y:S05]  /*8460*/  VIADD R0, R25, 0x20 ;  /* 0x0000002019007836 */ /* 0x008fea0000000000 */
[----:B------:R-:W-:Y:S04]  /*8470*/  SHF.R.U32.HI R0, RZ, 0x15, R0 ;  /* 0x00000015ff007819 */ /* 0x000fe80000011600 */
[----:B------:R-:W-:Y:S11]  /*8480*/  LOP3.LUT P0, RZ, R0, 0x3, R60, 0x48, !PT ;  /* 0x0000000300ff7812 */ /* 0x000ff6000780483c */
[----:B------:R-:W-:Y:S02]  /*8490*/  @!UPT UIADD3 URZ, UPT, UPT, URZ, URZ, URZ ;  /* 0x000000fffffff290 */ /* 0x000fe4000fffe0ff */
[----:B------:R-:W-:Y:S05]  /*84a0*/  @!P0 BRA `(.L_x_131) ;  /* 0x0000000000408947 */ /* 0x000fea0003800000 */
[----:B------:R-:W1:Y:S01]  /*84b0*/  LDCU.64 UR8, c[0x4][0x70] ;  /* 0x01000e00ff0877ac */ /* 0x000e620008000a00 */
[----:B------:R-:W-:Y:S01]  /*84c0*/  MOV R3, 0x0 ;  /* 0x0000000000037802 */ /* 0x000fe20000000f00 */
[----:B------:R-:W-:Y:S02]  /*84d0*/  HFMA2 R12, -RZ, RZ, 0, 5.9604644775390625e-08 ;  /* 0x00000001ff0c7431 */ /* 0x000fe400000001ff */
[----:B----4-:R-:W-:Y:S02]  /*84e0*/  IMAD.MOV.U32 R8, RZ, RZ, 0x192 ;  /* 0x00000192ff087424 */ /* 0x010fe400078e00ff */
[----:B------:R-:W-:Y:S01]  /*84f0*/  IMAD.MOV.U32 R13, RZ, RZ, RZ ;  /* 0x000000ffff0d7224 */ /* 0x000fe200078e00ff */
[----:B------:R-:W3:Y:S01]  /*8500*/  LDCU.64 UR6, c[0x4][0x78] ;  /* 0x01000f00ff0677ac */ /* 0x000ee20008000a00 */
[----:B------:R-:W4:Y:S01]  /*8510*/  LDC.64 R2, c[0x4][R3] ;  /* 0x0100000003027b82 */ /* 0x000f220000000a00 */
        /* <DEDUP_REMOVED lines=9> */
.L_x_131:
[----:B-1----:R-:W-:Y:S01]  /*85b0*/  LOP3.LUT R3, R44, 0xffffe000, RZ, 0xc0, !PT ;  /* 0xffffe0002c037812 */ /* 0x002fe200078ec0ff */
[----:B------:R-:W-:Y:S05]  /*85c0*/  WARPSYNC.ALL ;  /* 0x0000000000007948 */ /* 0x000fea0003800000 */
[----:B------:R-:W-:Y:S01]  /*85d0*/  R2UR UR4, R25 ;  /* 0x00000000190472ca */ /* 0x000fe200000e0000 */
[----:B------:R-:W-:Y:S01]  /*85e0*/  BSSY.RECONVERGENT B0, `(.L_x_132) ;  /* 0x0000061000007945 */ /* 0x000fe20003800200 */
[----:B------:R-:W-:Y:S02]  /*85f0*/  LOP3.LUT R20, R40, 0xffffe000, RZ, 0xc0, !PT ;  /* 0xffffe00028147812 */ /* 0x000fe400078ec0ff */
[----:B------:R-:W-:Y:S02]  /*8600*/  LOP3.LUT R21, R41, 0xffffe000, RZ, 0xc0, !PT ;  /* 0xffffe00029157812 */ /* 0x000fe400078ec0ff */
[----:B------:R-:W-:Y:S02]  /*8610*/  LOP3.LUT R26, R42, 0xffffe000, RZ, 0xc0, !PT ;  /* 0xffffe0002a1a7812 */ /* 0x000fe400078ec0ff */
[----:B------:R-:W-:Y:S02]  /*8620*/  ISETP.NE.AND P6, PT, R78, RZ, PT ;  /* 0x000000ff4e00720c */ /* 0x000fe40003fc5270 */
[----:B------:R-:W-:Y:S03]  /*8630*/  ISETP.NE.AND P0, PT, R58, RZ, PT ;  /* 0x000000ff3a00720c */ /* 0x000fe60003f05270 */
[----:B----4-:R-:W1:Y:S02]  /*8640*/  LDTM.x16 R4, tmem[UR4+0x20] ;  /* 0x00002004000479ee */ /* 0x010e640008240000 */
[C---:B-1----:R-:W-:Y:S01]  /*8650*/  FMUL R0, R24.reuse, R4 ;  /* 0x0000000418007220 */ /* 0x042fe20000400000 */
        /* <DEDUP_REMOVED lines=13> */
[C---:B------:R-:W-:Y:S01]  /*8730*/  FFMA R31, R27.reuse, R4, R2 ;  /* 0x000000041b1f7223 */ /* 0x040fe20000000002 */
[C---:B------:R-:W-:Y:S01]  /*8740*/  FMUL R2, R24.reuse, R9 ;  /* 0x0000000918027220 */ /* 0x040fe20000400000 */
[C---:B------:R-:W-:Y:S01]  /*8750*/  FMUL R9, R24.reuse, R16 ;  /* 0x0000001018097220 */ /* 0x040fe20000400000 */
[----:B------:R-:W-:Y:S01]  /*8760*/  F2FP.TF32.F32.PACK_B R30, R30 ;  /* 0x0000001eff1e723e */ /* 0x000fe200024050ff */
[----:B------:R-:W-:Y:S01]  /*8770*/  FFMA R16, R27, R20, R0 ;  /* 0x000000141b107223 */ /* 0x000fe20000000000 */
[----:B------:R-:W-:Y:S01]  /*8780*/  LOP3.LUT R0, R43, 0xffffe000, RZ, 0xc0, !PT ;  /* 0xffffe0002b007812 */ /* 0x000fe200078ec0ff */
[C---:B------:R-:W-:Y:S01]  /*8790*/  FMUL R3, R24.reuse, R10 ;  /* 0x0000000a18037220 */ /* 0x040fe20000400000 */
[----:B------:R-:W-:Y:S01]  /*87a0*/  F2FP.TF32.F32.PACK_B R31, R31 ;  /* 0x0000001fff1f723e */ /* 0x000fe200024050ff */
[C---:B------:R-:W-:Y:S01]  /*87b0*/  FMUL R4, R24.reuse, R11 ;  /* 0x0000000b18047220 */ /* 0x040fe20000400000 */
[----:B------:R-:W-:Y:S01]  /*87c0*/  F2FP.TF32.F32.PACK_B R16, R16 ;  /* 0x00000010ff10723e */ /* 0x000fe200024050ff */
[----:B------:R-:W-:Y:S01]  /*87d0*/  FMUL R10, R24, R17 ;  /* 0x00000011180a7220 */ /* 0x000fe20000400000 */
[C---:B------:R-:W-:Y:S01]  /*87e0*/  FFMA R17, R27.reuse, R21, R2 ;  /* 0x000000151b117223 */ /* 0x040fe20000000002 */
[----:B------:R-:W-:Y:S01]  /*87f0*/  LOP3.LUT R2, R32, 0xffffe000, RZ, 0xc0, !PT ;  /* 0xffffe00020027812 */ /* 0x000fe200078ec0ff */
[----:B------:R1:W-:Y:S01]  /*8800*/  STS.128 [R56+0x4000], R28 ;  /* 0x0040001c38007388 */ /* 0x0003e20000000c00 */
[C---:B------:R-:W-:Y:S01]  /*8810*/  FMUL R11, R24.reuse, R18 ;  /* 0x00000012180b7220 */ /* 0x040fe20000400000 */
[----:B------:R-:W-:Y:S01]  /*8820*/  FFMA R18, R27, R26, R3 ;  /* 0x0000001a1b127223 */ /* 0x000fe20000000003 */
[----:B------:R-:W-:Y:S01]  /*8830*/  LOP3.LUT R3, R33, 0xffffe000, RZ, 0xc0, !PT ;  /* 0xffffe00021037812 */ /* 0x000fe200078ec0ff */
[C---:B------:R-:W-:Y:S01]  /*8840*/  FMUL R12, R24.reuse, R19 ;  /* 0x00000013180c7220 */ /* 0x040fe20000400000 */
[----:B------:R-:W-:Y:S01]  /*8850*/  F2FP.TF32.F32.PACK_B R17, R17 ;  /* 0x00000011ff11723e */ /* 0x000fe200024050ff */
[----:B------:R-:W-:Y:S01]  /*8860*/  FFMA R19, R27, R0, R4 ;  /* 0x000000001b137223 */ /* 0x000fe20000000004 */
[----:B------:R-:W-:Y:S01]  /*8870*/  F2FP.TF32.F32.PACK_B R18, R18 ;  /* 0x00000012ff12723e */ /* 0x000fe200024050ff */
[----:B------:R-:W-:Y:S01]  /*8880*/  FMUL R6, R24, R13 ;  /* 0x0000000d18067220 */ /* 0x000fe20000400000 */
[----:B------:R-:W-:Y:S01]  /*8890*/  LOP3.LUT R13, R34, 0xffffe000, RZ, 0xc0, !PT ;  /* 0xffffe000220d7812 */ /* 0x000fe200078ec0ff */
[C---:B------:R-:W-:Y:S01]  /*88a0*/  FMUL R7, R24.reuse, R14 ;  /* 0x0000000e18077220 */ /* 0x040fe20000400000 */
[----:B------:R-:W-:Y:S01]  /*88b0*/  LOP3.LUT R14, R35, 0xffffe000, RZ, 0xc0, !PT ;  /* 0xffffe000230e7812 */ /* 0x000fe200078ec0ff */
[----:B------:R-:W-:Y:S01]  /*88c0*/  FMUL R8, R24, R15 ;  /* 0x0000000f18087220 */ /* 0x000fe20000400000 */
[----:B------:R-:W-:Y:S01]  /*88d0*/  F2FP.TF32.F32.PACK_B R19, R19 ;  /* 0x00000013ff13723e */ /* 0x000fe200024050ff */
[C---:B------:R-:W-:Y:S01]  /*88e0*/  FFMA R4, R27.reuse, R2, R5 ;  /* 0x000000021b047223 */ /* 0x040fe20000000005 */
[C---:B------:R-:W-:Y:S01]  /*88f0*/  FFMA R5, R27.reuse, R3, R6 ;  /* 0x000000031b057223 */ /* 0x040fe20000000006 */
[C---:B------:R-:W-:Y:S01]  /*8900*/  FFMA R6, R27.reuse, R13, R7 ;  /* 0x0000000d1b067223 */ /* 0x040fe20000000007 */
[----:B------:R-:W-:Y:S01]  /*8910*/  FFMA R7, R27, R14, R8 ;  /* 0x0000000e1b077223 */ /* 0x000fe20000000008 */
[----:B------:R1:W-:Y:S01]  /*8920*/  STS.128 [R71+0x4010], R16 ;  /* 0x0040101047007388 */ /* 0x0003e20000000c00 */
[----:B------:R-:W-:Y:S01]  /*8930*/  LOP3.LUT R0, R36, 0xffffe000, RZ, 0xc0, !PT ;  /* 0xffffe00024007812 */ /* 0x000fe200078ec0ff */
[----:B------:R-:W-:Y:S01]  /*8940*/  IMAD.U32 R14, RZ, RZ, UR40 ;  /* 0x00000028ff0e7e24 */ /* 0x000fe2000f8e00ff */
[----:B------:R-:W-:Y:S02]  /*8950*/  LOP3.LUT R2, R37, 0xffffe000, RZ, 0xc0, !PT ;  /* 0xffffe00025027812 */ /* 0x000fe400078ec0ff */
        /* <DEDUP_REMOVED lines=14> */
[----:B------:R-:W-:Y:S02]  /*8a40*/  F2FP.TF32.F32.PACK_B R11, R11 ;  /* 0x0000000bff0b723e */ /* 0x000fe400024050ff */
[----:B------:R-:W-:Y:S02]  /*8a50*/  @P6 LEA R14, R14, UR50, 0x3 ;  /* 0x000000320e0e6c11 */ /* 0x000fe4000f8e18ff */
[----:B------:R-:W-:Y:S01]  /*8a60*/  LEA R0, R81, UR50, 0x3 ;  /* 0x0000003251007c11 */ /* 0x000fe2000f8e18ff */
[----:B------:R1:W-:Y:S01]  /*8a70*/  STS.128 [R79+0x4030], R8 ;  /* 0x004030084f007388 */ /* 0x0003e20000000c00 */
[----:B------:R-:W-:Y:S01]  /*8a80*/  @P6 SHF.L.U32 R2, R55, 0x1f, RZ ;  /* 0x0000001f37026819 */ /* 0x000fe200000006ff */
[----:B------:R-:W-:Y:S05]  /*8a90*/  @P6 VIADD R14, R14, 0xb0 ;  /* 0x000000b00e0e6836 */ /* 0x000fea0000000000 */
[----:B------:R-:W-:Y:S01]  /*8aa0*/  @P6 PRMT R14, R84, 0x654, R14 ;  /* 0x00000654540e6816 */ /* 0x000fe2000000000e */
[----:B------:R-:W-:Y:S01]  /*8ab0*/  @!PT LDS RZ, [RZ] ;  /* 0x00000000fffff984 */ /* 0x000fe20000000800 */
[----:B------:R-:W-:Y:S01]  /*8ac0*/  @!PT LDS RZ, [RZ] ;  /* 0x00000000fffff984 */ /* 0x000fe20000000800 */
[----:B------:R-:W-:Y:S01]  /*8ad0*/  @!PT LDS RZ, [RZ] ;  /* 0x00000000fffff984 */ /* 0x000fe20000000800 */
[----:B------:R-:W-:Y:S01]  /*8ae0*/  @!PT LDS RZ, [RZ] ;  /* 0x00000000fffff984 */ /* 0x000fe20000000800 */
[----:B------:R3:W-:Y:S06]  /*8af0*/  MEMBAR.ALL.CTA ;  /* 0x0000000000007992 */ /* 0x0007ec0000008000 */
[----:B---3--:R-:W3:Y:S02]  /*8b00*/  FENCE.VIEW.ASYNC.S ;  /* 0x00000000000073c6 */ /* 0x008ee40000000000 */
[----:B---3--:R-:W-:Y:S06]  /*8b10*/  BAR.SYNC.DEFER_BLOCKING 0x1, 0x80 ;  /* 0x0042000000007b1d */ /* 0x008fec0000010000 */
[----:B------:R-:W-:Y:S05]  /*8b20*/  @P0 BRA `(.L_x_133) ;  /* 0x0000000000300947 */ /* 0x000fea0003800000 */
[----:B------:R-:W3:Y:S01]  /*8b30*/  LDCU.64 UR6, c[0x0][0x348] ;  /* 0x00006900ff0677ac */ /* 0x000ee20008000a00 */
[----:B------:R-:W-:Y:S02]  /*8b40*/  R2UR UR10, R76 ;  /* 0x000000004c0a72ca */ /* 0x000fe400000e0000 */
[----:B------:R-:W-:Y:S01]  /*8b50*/  R2UR UR11, R75 ;  /* 0x000000004b0b72ca */ /* 0x000fe200000e0000 */
[----:B------:R-:W-:Y:S01]  /*8b60*/  UIADD3 UR9, UPT, UPT, UR41, 0x20, URZ ;  /* 0x0000002029097890 */ /* 0x000fe2000fffe0ff */
[----:B------:R-:W-:Y:S01]  /*8b70*/  R2UR UR12, R73 ;  /* 0x00000000490c72ca */ /* 0x000fe200000e0000 */
[----:B------:R-:W-:Y:S01]  /*8b80*/  UIADD3 UR8, UPT, UPT, UR50, 0x4200, URZ ;  /* 0x0000420032087890 */ /* 0x000fe2000fffe0ff */
[----:B------:R-:W-:Y:S01]  /*8b90*/  R2UR UR13, R74 ;  /* 0x000000004a0d72ca */ /* 0x000fe200000e0000 */
[----:B---3--:R-:W-:Y:S04]  /*8ba0*/  UIADD3 UR4, UP0, UPT, UR6, 0x780, URZ ;  /* 0x0000078006047890 */ /* 0x008fe8000ff1e0ff */
[----:B------:R-:W-:Y:S09]  /*8bb0*/  UIADD3.X UR5, UPT, UPT, URZ, UR7, URZ, UP0, !UPT ;  /* 0x00000007ff057290 */ /* 0x000ff200087fe4ff */
[----:B------:R3:W-:Y:S01]  /*8bc0*/  UTMASTG.5D.IM2COL [UR8], [UR4] ;  /* 0x00000008040073b5 */ /* 0x0007e20008060000 */
[----:B------:R0:W-:Y:S01]  /*8bd0*/  UTMACMDFLUSH ;  /* 0x00000000000079b7 */ /* 0x0001e20000000000 */
[----:B---3--:R-:W-:Y:S04]  /*8be0*/  DEPBAR.LE SB0, 0x1 ;  /* 0x000080400000791a */ /* 0x008fe80000000000 */
.L_x_133:
[----:B------:R-:W-:Y:S05]  /*8bf0*/  BSYNC.RECONVERGENT B0 ;  /* 0x0000000000007941 */ /* 0x000fea0003800200 */
.L_x_132:
[----:B------:R-:W-:Y:S01]  /*8c00*/  BAR.SYNC.DEFER_BLOCKING 0x1, 0x80 ;  /* 0x0042000000007b1d */ /* 0x000fe20000010000 */
[----:B------:R-:W-:Y:S04]  /*8c10*/  UIADD3 UR4, UPT, UPT, UR40, 0x1, URZ ;  /* 0x0000000128047890 */ /* 0x000fe8000fffe0ff */
[----:B------:R-:W-:Y:S04]  /*8c20*/  UISETP.NE.AND UP0, UPT, UR4, 0x4, UPT ;  /* 0x000000040400788c */ /* 0x000fe8000bf05270 */
[----:B------:R-:W-:Y:S01]  /*8c30*/  USEL UR51, UR4, URZ, UP0 ;  /* 0x000000ff04337287 */ /* 0x000fe20008000000 */
[----:B------:R3:W-:Y:S01]  /*8c40*/  @P6 SYNCS.ARRIVE.TRANS64.RED.A1T0 RZ, [R14+URZ], RZ ;  /* 0x000000ff0eff69a7 */ /* 0x0007e200081004ff */
[----:B------:R-:W-:Y:S01]  /*8c50*/  BSSY B1, `(.L_x_134) ;  /* 0x0000017000017945 */ /* 0x000fe20003800000 */
[----:B------:R-:W4:Y:S02]  /*8c60*/  @P6 SYNCS.PHASECHK.TRANS64.TRYWAIT P0, [R0+URZ+0x90], R2 ;  /* 0x00009002000065a7 */ /* 0x000f2400080011ff */
[----:B----4-:R-:W-:Y:S01]  /*8c70*/  @P6 SEL R82, RZ, 0x1, !P0 ;  /* 0x00000001ff526807 */ /* 0x010fe20004000000 */
[----:B---3--:R-:W-:Y:S06]  /*8c80*/  @!P6 BRA `(.L_x_135) ;  /* 0x00000000004ce947 */ /* 0x008fec0003800000 */
[----:B------:R-:W-:Y:S01]  /*8c90*/  ISETP.NE.AND P0, PT, R82, RZ, PT ;  /* 0x000000ff5200720c */ /* 0x000fe20003f05270 */
[----:B------:R-:W-:Y:S01]  /*8ca0*/  BSSY B0, `(.L_x_136) ;  /* 0x000000b000007945 */ /* 0x000fe20003800000 */
[----:B------:R-:W-:Y:S11]  /*8cb0*/  ISETP.NE.AND P1, PT, R83, RZ, PT ;  /* 0x000000ff5300720c */ /* 0x000ff60003f25270 */
[----:B------:R-:W-:Y:S02]  /*8cc0*/  @!UPT UIADD3 URZ, UPT, UPT, URZ, URZ, URZ ;  /* 0x000000fffffff290 */ /* 0x000fe4000fffe0ff */
[C---:B-1----:R-:W-:Y:S01]  /*8cd0*/  @P1 IMAD R4, R81.reuse, 0x2000, R56 ;  /* 0x0000200051041824 */ /* 0x042fe200078e0238 */
[C---:B------:R-:W-:Y:S01]  /*8ce0*/  @P1 LEA R2, R81.reuse, R70, 0xd ;  /* 0x0000004651021211 */ /* 0x040fe200078e68ff */
[C---:B------:R-:W-:Y:S02]  /*8cf0*/  @P1 IMAD R3, R81.reuse, 0x2000, R71 ;  /* 0x0000200051031824 */ /* 0x040fe400078e0247 */
[----:B------:R-:W-:Y:S01]  /*8d00*/  @P1 IMAD R81, R81, 0x2000, R79 ;  /* 0x0000200051511824 */ /* 0x000fe200078e024f */
[----:B------:R-:W-:Y:S06]  /*8d10*/  @P0 BRA `(.L_x_137) ;  /* 0x00000000000c0947 */ /* 0x000fec0003800000 */
[----:B------:R-:W-:Y:S04]  /*8d20*/  SHF.L.U32 R5, R55, 0x1f, RZ ;  /* 0x0000001f37057819 */ /* 0x000fe800000006ff */
[----:B------:R-:W1:Y:S02]  /*8d30*/  SYNCS.PHASECHK.TRANS64.TRYWAIT P0, [R0+URZ+0x90], R5 ;  /* 0x00009005000075a7 */ /* 0x000e6400080011ff */
[----:B-1----:R-:W-:Y:S05]  /*8d40*/  @!P0 BRA `(.L_x_138) ;  /* 0x00000018001c8947 */ /* 0x002fea0003800000 */
.L_x_137:
[----:B------:R-:W-:Y:S05]  /*8d50*/  BSYNC B0 ;  /* 0x0000000000007941 */ /* 0x000fea0003800000 */
.L_x_136:
[----:B------:R-:W-:Y:S11]  /*8d60*/  ISETP.NE.AND P0, PT, R83, RZ, PT ;  /* 0x000000ff5300720c */ /* 0x000ff60003f05270 */
[----:B------:R-:W-:Y:S02]  /*8d70*/  @!UPT UIADD3 URZ, UPT, UPT, URZ, URZ, URZ ;  /* 0x000000fffffff290 */ /* 0x000fe4000fffe0ff */
[----:B------:R3:W4:Y:S04]  /*8d80*/  @P0 LDS.128 R44, [R4] ;  /* 0x00000000042c0984 */ /* 0x0007280000000c00 */
[----:B------:R3:W1:Y:S04]  /*8d90*/  @P0 LDS.128 R40, [R3+0x10] ;  /* 0x0000100003280984 */ /* 0x0006680000000c00 */
[----:B------:R3:W1:Y:S04]  /*8da0*/  @P0 LDS.128 R32, [R2+0x20] ;  /* 0x0000200002200984 */ /* 0x0006680000000c00 */
[----:B------:R3:W1:Y:S02]  /*8db0*/  @P0 LDS.128 R36, [R81+0x30] ;  /* 0x0000300051240984 */ /* 0x0006640000000c00 */
.L_x_135:
[----:B------:R-:W-:Y:S05]  /*8dc0*/  BSYNC B1 ;  /* 0x0000000000017941 */ /* 0x000fea0003800000 */
.L_x_134:
        /* <DEDUP_REMOVED lines=21> */
.L_x_139:
[----:B------:R-:W-:Y:S01]  /*8f20*/  ISETP.NE.AND P0, PT, R58, RZ, PT ;  /* 0x000000ff3a00720c */ /* 0x000fe20003f05270 */
[----:B------:R-:W-:Y:S05]  /*8f30*/  WARPSYNC.ALL ;  /* 0x0000000000007948 */ /* 0x000fea0003800000 */
[----:B------:R-:W-:Y:S01]  /*8f40*/  R2UR UR4, R25 ;  /* 0x00000000190472ca */ /* 0x000fe200000e0000 */
[----:B------:R-:W-:Y:S01]  /*8f50*/  VIADD R80, R80, 0x100 ;  /* 0x0000010050507836 */ /* 0x000fe20000000000 */
[----:B----4-:R-:W-:Y:S01]  /*8f60*/  LOP3.LUT R0, R44, 0xffffe000, RZ, 0xc0, !PT ;  /* 0xffffe0002c007812 */ /* 0x010fe200078ec0ff */
[----:B------:R-:W-:Y:S01]  /*8f70*/  BSSY.RECONVERGENT B0, `(.L_x_140) ;  /* 0x000005c000007945 */ /* 0x000fe20003800200 */
[----:B---3--:R-:W-:Y:S02]  /*8f80*/  LOP3.LUT R2, R45, 0xffffe000, RZ, 0xc0, !PT ;  /* 0xffffe0002d027812 */ /* 0x008fe400078ec0ff */
[----:B------:R-:W-:Y:S02]  /*8f90*/  LOP3.LUT R3, R46, 0xffffe000, RZ, 0xc0, !PT ;  /* 0xffffe0002e037812 */ /* 0x000fe400078ec0ff */
[----:B------:R-:W-:Y:S02]  /*8fa0*/  LOP3.LUT R20, R47, 0xffffe000, RZ, 0xc0, !PT ;  /* 0xffffe0002f147812 */ /* 0x000fe400078ec0ff */
[----:B------:R-:W-:Y:S02]  /*8fb0*/  LOP3.LUT R21, R40, 0xffffe000, RZ, 0xc0, !PT ;  /* 0xffffe00028157812 */ /* 0x000fe400078ec0ff */
[----:B------:R-:W-:Y:S01]  /*8fc0*/  LOP3.LUT R25, R41, 0xffffe000, RZ, 0xc0, !PT ;  /* 0xffffe00029197812 */ /* 0x000fe200078ec0ff */
[----:B------:R-:W1:Y:S01]  /*8fd0*/  LDTM.x16 R4, tmem[UR4+0x30] ;  /* 0x00003004000479ee */ /* 0x000e620008240000 */
[----:B------:R-:W-:Y:S01]  /*8fe0*/  LOP3.LUT R26, R42, 0xffffe000, RZ, 0xc0, !PT ;  /* 0xffffe0002a1a7812 */ /* 0x000fe200078ec0ff */
[----:B------:R-:W-:Y:S01]  /*8ff0*/  NOP ;  /* 0x0000000000007918 */ /* 0x000fe20000000000 */
[----:B------:R-:W-:Y:S02]  /*9000*/  LOP3.LUT R28, R43, 0xffffe000, RZ, 0xc0, !PT ;  /* 0xffffe0002b1c7812 */ /* 0x000fe400078ec0ff */
[----:B------:R-:W-:Y:S02]  /*9010*/  LOP3.LUT R80, R80, 0xfefffff8, RZ, 0xc0, !PT ;  /* 0xfefffff850507812 */ /* 0x000fe400078ec0ff */
[----:B------:R-:W-:Y:S02]  /*9020*/  LOP3.LUT R29, R32, 0xffffe000, RZ, 0xc0, !PT ;  /* 0xffffe000201d7812 */ /* 0x000fe400078ec0ff */
[----:B------:R-:W-:Y:S01]  /*9030*/  LOP3.LUT R30, R33, 0xffffe000, RZ, 0xc0, !PT ;  /* 0xffffe000211e7812 */ /* 0x000fe200078ec0ff */
[----:B-1----:R1:W-:Y:S01]  /*9040*/  SYNCS.ARRIVE.TRANS64.RED.A1T0 RZ, [R80+URZ], RZ ;  /* 0x000000ff50ff79a7 */ /* 0x0023e200081004ff */
[----:B------:R-:W-:Y:S02]  /*9050*/  LOP3.LUT R31, R34, 0xffffe000, RZ, 0xc0, !PT ;  /* 0xffffe000221f7812 */ /* 0x000fe400078ec0ff */
[----:B------:R-:W-:Y:S02]  /*9060*/  LOP3.LUT R32, R35, 0xffffe000, RZ, 0xc0, !PT ;  /* 0xffffe00023207812 */ /* 0x000fe400078ec0ff */
[----:B------:R-:W-:Y:S02]  /*9070*/  LOP3.LUT R33, R36, 0xffffe000, RZ, 0xc0, !PT ;  /* 0xffffe00024217812 */ /* 0x000fe400078ec0ff */
[----:B------:R-:W-:Y:S02]  /*9080*/  LOP3.LUT R34, R37, 0xffffe000, RZ, 0xc0, !PT ;  /* 0xffffe00025227812 */ /* 0x000fe400078ec0ff */
[----:B------:R-:W-:Y:S02]  /*9090*/  LOP3.LUT R35, R38, 0xffffe000, RZ, 0xc0, !PT ;  /* 0xffffe00026237812 */ /* 0x000fe400078ec0ff */
[----:B------:R-:W-:Y:S01]  /*90a0*/  LOP3.LUT R36, R39, 0xffffe000, RZ, 0xc0, !PT ;  /* 0xffffe00027247812 */ /* 0x000fe200078ec0ff */
[C---:B------:R-:W-:Y:S01]  /*90b0*/  FMUL R4, R24.reuse, R4 ;  /* 0x0000000418047220 */ /* 0x040fe20000400000 */
[C---:B------:R-:W-:Y:S01]  /*90c0*/  FMUL R5, R24.reuse, R5 ;  /* 0x0000000518057220 */ /* 0x040fe20000400000 */
[C---:B------:R-:W-:Y:S01]  /*90d0*/  FMUL R6, R24.reuse, R6 ;  /* 0x0000000618067220 */ /* 0x040fe20000400000 */
[C---:B------:R-:W-:Y:S01]  /*90e0*/  FMUL R7, R24.reuse, R7 ;  /* 0x0000000718077220 */ /* 0x040fe20000400000 */
[C---:B------:R-:W-:Y:S01]  /*90f0*/  FFMA R4, R27.reuse, R0, R4 ;  /* 0x000000001b047223 */ /* 0x040fe20000000004 */
[C---:B------:R-:W-:Y:S01]  /*9100*/  FFMA R5, R27.reuse, R2, R5 ;  /* 0x000000021b057223 */ /* 0x040fe20000000005 */
[C---:B------:R-:W-:Y:S01]  /*9110*/  FFMA R6, R27.reuse, R3, R6 ;  /* 0x000000031b067223 */ /* 0x040fe20000000006 */
[C---:B------:R-:W-:Y:S01]  /*9120*/  FFMA R7, R27.reuse, R20, R7 ;  /* 0x000000141b077223 */ /* 0x040fe20000000007 */
[C---:B------:R-:W-:Y:S01]  /*9130*/  FMUL R8, R24.reuse, R8 ;  /* 0x0000000818087220 */ /* 0x040fe20000400000 */
[C---:B------:R-:W-:Y:S01]  /*9140*/  FMUL R9, R24.reuse, R9 ;  /* 0x0000000918097220 */ /* 0x040fe20000400000 */
[C---:B------:R-:W-:Y:S01]  /*9150*/  FMUL R10, R24.reuse, R10 ;  /* 0x0000000a180a7220 */ /* 0x040fe20000400000 */
[C---:B------:R-:W-:Y:S01]  /*9160*/  FMUL R11, R24.reuse, R11 ;  /* 0x0000000b180b7220 */ /* 0x040fe20000400000 */
[----:B------:R-:W-:Y:S01]  /*9170*/  F2FP.TF32.F32.PACK_B R4, R4 ;  /* 0x00000004ff04723e */ /* 0x000fe200024050ff */
[C---:B------:R-:W-:Y:S01]  /*9180*/  FFMA R8, R27.reuse, R21, R8 ;  /* 0x000000151b087223 */ /* 0x040fe20000000008 */
[----:B------:R-:W-:Y:S01]  /*9190*/  F2FP.TF32.F32.PACK_B R5, R5 ;  /* 0x00000005ff05723e */ /* 0x000fe200024050ff */
[C---:B------:R-:W-:Y:S01]  /*91a0*/  FFMA R9, R27.reuse, R25, R9 ;  /* 0x000000191b097223 */ /* 0x040fe20000000009 */
[----:B------:R-:W-:Y:S01]  /*91b0*/  F2FP.TF32.F32.PACK_B R6, R6 ;  /* 0x00000006ff06723e */ /* 0x000fe200024050ff */
[C---:B------:R-:W-:Y:S01]  /*91c0*/  FFMA R10, R27.reuse, R26, R10 ;  /* 0x0000001a1b0a7223 */ /* 0x040fe2000000000a */
[----:B------:R-:W-:Y:S01]  /*91d0*/  F2FP.TF32.F32.PACK_B R7, R7 ;  /* 0x00000007ff07723e */ /* 0x000fe200024050ff */
[C---:B------:R-:W-:Y:S01]  /*91e0*/  FFMA R11, R27.reuse, R28, R11 ;  /* 0x0000001c1b0b7223 */ /* 0x040fe2000000000b */
[C---:B------:R-:W-:Y:S01]  /*91f0*/  FMUL R12, R24.reuse, R12 ;  /* 0x0000000c180c7220 */ /* 0x040fe20000400000 */
[----:B------:R-:W-:Y:S01]  /*9200*/  F2FP.TF32.F32.PACK_B R8, R8 ;  /* 0x00000008ff08723e */ /* 0x000fe200024050ff */
[C---:B------:R-:W-:Y:S01]  /*9210*/  FMUL R13, R24.reuse, R13 ;  /* 0x0000000d180d7220 */ /* 0x040fe20000400000 */
[----:B------:R1:W-:Y:S01]  /*9220*/  STS.128 [R56+0x6000], R4 ;  /* 0x0060000438007388 */ /* 0x0003e20000000c00 */
        /* <DEDUP_REMOVED lines=8> */
[C---:B------:R-:W-:Y:S01]  /*92b0*/  FFMA R15, R27.reuse, R32, R15 ;  /* 0x000000201b0f7223 */ /* 0x040fe2000000000f */
[C---:B------:R-:W-:Y:S01]  /*92c0*/  FMUL R16, R24.reuse, R16 ;  /* 0x0000001018107220 */ /* 0x040fe20000400000 */
[----:B------:R-:W-:Y:S01]  /*92d0*/  F2FP.TF32.F32.PACK_B R12, R12 ;  /* 0x0000000cff0c723e */ /* 0x000fe200024050ff */
[----:B------:R1:W-:Y:S01]  /*92e0*/  STS.128 [R71+0x6010], R8 ;  /* 0x0060100847007388 */ /* 0x0003e20000000c00 */
[C---:B------:R-:W-:Y:S01]  /*92f0*/  FMUL R17, R24.reuse, R17 ;  /* 0x0000001118117220 */ /* 0x040fe20000400000 */
[C---:B------:R-:W-:Y:S01]  /*9300*/  FMUL R18, R24.reuse, R18 ;  /* 0x0000001218127220 */ /* 0x040fe20000400000 */
[----:B------:R-:W-:Y:S01]  /*9310*/  FMUL R19, R24, R19 ;  /* 0x0000001318137220 */ /* 0x000fe20000400000 */
[----:B------:R-:W-:Y:S01]  /*9320*/  F2FP.TF32.F32.PACK_B R13, R13 ;  /* 0x0000000dff0d723e */ /* 0x000fe200024050ff */
[C---:B------:R-:W-:Y:S01]  /*9330*/  FFMA R16, R27.reuse, R33, R16 ;  /* 0x000000211b107223 */ /* 0x040fe20000000010 */
[----:B------:R-:W-:Y:S01]  /*9340*/  F2FP.TF32.F32.PACK_B R14, R14 ;  /* 0x0000000eff0e723e */ /* 0x000fe200024050ff */
[C---:B------:R-:W-:Y:S01]  /*9350*/  FFMA R17, R27.reuse, R34, R17 ;  /* 0x000000221b117223 */ /* 0x040fe20000000011 */
[----:B------:R-:W-:Y:S01]  /*9360*/  F2FP.TF32.F32.PACK_B R15, R15 ;  /* 0x0000000fff0f723e */ /* 0x000fe200024050ff */
[C---:B------:R-:W-:Y:S01]  /*9370*/  FFMA R18, R27.reuse, R35, R18 ;  /* 0x000000231b127223 */ /* 0x040fe20000000012 */
[----:B------:R-:W-:Y:S01]  /*9380*/  FFMA R19, R27, R36, R19 ;  /* 0x000000241b137223 */ /* 0x000fe20000000013 */
[----:B------:R-:W-:Y:S02]  /*9390*/  F2FP.TF32.F32.PACK_B R16, R16 ;  /* 0x00000010ff10723e */ /* 0x000fe400024050ff */
[----:B------:R1:W-:Y:S01]  /*93a0*/  STS.128 [R70+0x6020], R12 ;  /* 0x0060200c46007388 */ /* 0x0003e20000000c00 */
[----:B------:R-:W-:Y:S02]  /*93b0*/  F2FP.TF32.F32.PACK_B R17, R17 ;  /* 0x00000011ff11723e */ /* 0x000fe400024050ff */
        /* <DEDUP_REMOVED lines=23> */
.L_x_141:
[----:B------:R-:W-:Y:S05]  /*9530*/  BSYNC.RECONVERGENT B0 ;  /* 0x0000000000007941 */ /* 0x000fea0003800200 */
.L_x_140:
[----:B------:R-:W-:Y:S01]  /*9540*/  BAR.SYNC.DEFER_BLOCKING 0x1, 0x80 ;  /* 0x0042000000007b1d */ /* 0x000fe20000010000 */
[----:B------:R-:W-:Y:S01]  /*9550*/  UISETP.NE.AND UP0, UPT, UR54, -0x4, UPT ;  /* 0xfffffffc3600788c */ /* 0x000fe2000bf05270 */
[----:B------:R-:W-:Y:S08]  /*9560*/  IADD3 R22, PT, PT, R22, 0x1, RZ ;  /* 0x0000000116167810 */ /* 0x000ff00007ffe0ff */
[----:B------:R-:W-:Y:S05]  /*9570*/  BRA.U !UP0, `(.L_x_142) ;  /* 0x0000000108247547 */ /* 0x000fea000b800000 */
[----:B------:R-:W-:Y:S01]  /*9580*/  ISETP.NE.AND P0, PT, R78, RZ, PT ;  /* 0x000000ff4e00720c */ /* 0x000fe20003f05270 */
[----:B------:R-:W-:Y:S01]  /*9590*/  IMAD.U32 R0, RZ, RZ, UR51 ;  /* 0x00000033ff007e24 */ /* 0x000fe2000f8e00ff */
[----:B------:R-:W-:Y:S04]  /*95a0*/  UIADD3 UR4, UPT, UPT, UR51, 0x1, URZ ;  /* 0x0000000133047890 */ /* 0x000fe8000fffe0ff */
[----:B------:R-:W-:Y:S04]  /*95b0*/  UISETP.NE.AND UP0, UPT, UR4, 0x4, UPT ;  /* 0x000000040400788c */ /* 0x000fe8000bf05270 */
[----:B------:R-:W-:Y:S03]  /*95c0*/  USEL UR51, UR4, URZ, UP0 ;  /* 0x000000ff04337287 */ /* 0x000fe60008000000 */
[----:B------:R-:W-:Y:S05]  /*95d0*/  @P0 LEA R0, R0, UR50, 0x3 ;  /* 0x0000003200000c11 */ /* 0x000fea000f8e18ff */
[----:B------:R-:W-:Y:S05]  /*95e0*/  @P0 VIADD R0, R0, 0xb0 ;  /* 0x000000b000000836 */ /* 0x000fea0000000000 */
[----:B------:R-:W-:Y:S04]  /*95f0*/  @P0 PRMT R0, R84, 0x654, R0 ;  /* 0x0000065454000816 */ /* 0x000fe80000000000 */
[----:B------:R3:W-:Y:S03]  /*9600*/  @P0 SYNCS.ARRIVE.TRANS64.RED.A1T0 RZ, [R0+URZ], RZ ;  /* 0x000000ff00ff09a7 */ /* 0x0007e600081004ff */
.L_x_142:
[----:B------:R-:W-:Y:S01]  /*9610*/  R2UR UR5, R67 ;  /* 0x00000000430572ca */ /* 0x000fe200000e0000 */
[----:B------:R-:W-:Y:S01]  /*9620*/  UISETP.NE.AND UP0, UPT, UR63, URZ, UPT ;  /* 0x000000ff3f00728c */ /* 0x000fe2000bf05270 */
[----:B------:R-:W-:Y:S01]  /*9630*/  R2UR UR4, R68 ;  /* 0x00000000440472ca */ /* 0x000fe200000e0000 */
[----:B------:R-:W-:Y:S01]  /*9640*/  UIADD3 UR54, UPT, UPT, UR54, 0x4, URZ ;  /* 0x0000000436367890 */ /* 0x000fe2000fffe0ff */
[----:B------:R-:W-:Y:S02]  /*9650*/  R2UR UR53, R72 ;  /* 0x00000000483572ca */ /* 0x000fe400000e0000 */
[C---:B------:R-:W-:Y:S02]  /*9660*/  ISETP.NE.AND P0, PT, R22.reuse, 0x2, PT ;  /* 0x000000021600780c */ /* 0x040fe40003f05270 */
[----:B------:R-:W-:Y:S02]  /*9670*/  LOP3.LUT R53, R53, 0x1, RZ, 0x3c, !PT ;  /* 0x0000000135357812 */ /* 0x000fe400078e3cff */
[----:B---3--:R-:W-:Y:S02]  /*9680*/  SEL R0, RZ, 0x1, P0 ;  /* 0x00000001ff007807 */ /* 0x008fe40000000000 */
[----:B------:R-:W-:Y:S01]  /*9690*/  SEL R22, R22, RZ, P0 ;  /* 0x000000ff16167207 */ /* 0x000fe20000000000 */
[----:B------:R-:W-:Y:S01]  /*96a0*/  UIADD3 UR24, UPT, UPT, UR36, UR5, URZ ;  /* 0x0000000524187290 */ /* 0x000fe2000fffe0ff */
[----:B------:R-:W-:Y:S01]  /*96b0*/  LOP3.LUT R54, R54, R0, RZ, 0x3c, !PT ;  /* 0x0000000036367212 */ /* 0x000fe200078e3cff */
[----:B------:R-:W-:Y:S01]  /*96c0*/  UIADD3 UR52, UPT, UPT, UR37, UR4, URZ ;  /* 0x0000000425347290 */ /* 0x000fe2000fffe0ff */
[----:B------:R-:W-:Y:S11]  /*96d0*/  BRA.U UP0, `(.L_x_143) ;  /* 0xffffffc900507547 */ /* 0x000ff6000b83ffff */
[----:B------:R-:W-:-:S13]  /*96e0*/  R2UR UR4, R69 ;  /* 0x00000000450472ca */ /* 0x000fda00000e0000 */
[----:B------:R-:W-:-:S09]  /*96f0*/  UISETP.NE.AND UP0, UPT, UR4, URZ, UPT ;  /* 0x000000ff0400728c */ /* 0x000fd2000bf05270 */
[----:B------:R-:W-:Y:S05]  /*9700*/  BRA.U !UP0, `(.L_x_144) ;  /* 0x0000000108487547 */ /* 0x000fea000b800000 */
[----:B------:R-:W3:Y:S02]  /*9710*/  LDCU.64 UR4, c[0x0][0x990] ;  /* 0x00013200ff0477ac */ /* 0x000ee40008000a00 */
[----:B---3--:R-:W-:-:S04]  /*9720*/  UISETP.NE.U32.AND UP0, UPT, UR4, URZ, UPT ;  /* 0x000000ff0400728c */ /* 0x008fc8000bf05070 */
[----:B------:R-:W-:-:S09]  /*9730*/  UISETP.NE.AND.EX UP0, UPT, UR5, URZ, UPT, UP0 ;  /* 0x000000ff0500728c */ /* 0x000fd2000bf05300 */
[----:B------:R-:W-:Y:S05]  /*9740*/  BRA.U UP0, `(.L_x_145) ;  /* 0x00000001000c7547 */ /* 0x000fea000b800000 */
[----:B------:R-:W-:-:S13]  /*9750*/  FSETP.NEU.AND P0, PT, R27, RZ, PT ;  /* 0x000000ff1b00720b */ /* 0x000fda0003f0d000 */
[----:B------:R-:W-:Y:S05]  /*9760*/  @!P0 EXIT ;  /* 0x000000000000894d */ /* 0x000fea0003800000 */
[----:B------:R-:W-:Y:S05]  /*9770*/  BRA `(.L_x_144) ;  /* 0x00000000002c7947 */ /* 0x000fea0003800000 */
.L_x_145:
[----:B------:R-:W-:Y:S01]  /*9780*/  ISETP.NE.AND P0, PT, R77, RZ, PT ;  /* 0x000000ff4d00720c */ /* 0x000fe20003f05270 */
[----:B------:R-:W-:-:S12]  /*9790*/  BSSY.RECONVERGENT B0, `(.L_x_144) ;  /* 0x0000009000007945 */ /* 0x000fd80003800200 */
[----:B------:R-:W-:Y:S05]  /*97a0*/  @P0 BRA `(.L_x_146) ;  /* 0x0000000000140947 */ /* 0x000fea0003800000 */
[----:B------:R-:W3:Y:S02]  /*97b0*/  LDCU.64 UR4, c[0x0][0x988] ;  /* 0x00013100ff0477ac */ /* 0x000ee40008000a00 */
[----:B---3--:R-:W-:-:S04]  /*97c0*/  ISETP.NE.U32.AND P0, PT, RZ, UR4, PT ;  /* 0x00000004ff007c0c */ /* 0x008fc8000bf05070 */
[----:B------:R-:W-:-:S13]  /*97d0*/  ISETP.NE.AND.EX P0, PT, RZ, UR5, PT, P0 ;  /* 0x00000005ff007c0c */ /* 0x000fda000bf05300 */
[----:B------:R-:W-:Y:S05]  /*97e0*/  @!P0 EXIT ;  /* 0x000000000000894d */ /* 0x000fea0003800000 */
[----:B------:R-:W-:Y:S05]  /*97f0*/  BRA `(.L_x_147) ;  /* 0x0000000000087947 */ /* 0x000fea0003800000 */
.L_x_146:
[----:B------:R-:W-:-:S13]  /*9800*/  FSETP.NEU.AND P0, PT, R27, RZ, PT ;  /* 0x000000ff1b00720b */ /* 0x000fda0003f0d000 */
[----:B------:R-:W-:Y:S05]  /*9810*/  @!P0 EXIT ;  /* 0x000000000000894d */ /* 0x000fea0003800000 */
.L_x_147:
[----:B------:R-:W-:Y:S05]  /*9820*/  BSYNC.RECONVERGENT B0 ;  /* 0x0000000000007941 */ /* 0x000fea0003800200 */
.L_x_144:
[----:B------:R-:W3:Y:S01]  /*9830*/  S2UR UR5, SR_CgaCtaId ;  /* 0x00000000000579c3 */ /* 0x000ee20000008800 */
[----:B------:R-:W-:Y:S01]  /*9840*/  ULEA UR4, UR51, UR50, 0x3 ;  /* 0x0000003233047291 */ /* 0x000fe2000f8e18ff */
[----:B------:R-:W-:-:S04]  /*9850*/  DEPBAR.LE SB0, 0x0 ;  /* 0x000080000000791a */ /* 0x000fc80000000000 */
[----:B------:R-:W-:-:S04]  /*9860*/  UIADD3 UR4, UPT, UPT, UR4, 0xb0, URZ ;  /* 0x000000b004047890 */ /* 0x000fc8000fffe0ff */
[----:B---3--:R-:W-:-:S09]  /*9870*/  UPRMT UR4, UR5, 0x654, UR4 ;  /* 0x0000065405047896 */ /* 0x008fd20008000004 */
[----:B------:R-:W-:Y:S01]  /*9880*/  SYNCS.ARRIVE.TRANS64.RED.A1T0 RZ, [UR4], RZ ;  /* 0x000000ffffff79a7 */ /* 0x000fe20008100404 */
[----:B------:R-:W-:Y:S05]  /*9890*/  EXIT ;  /* 0x000000000000794d */ /* 0x000fea0003800000 */
.L_x_25:
[----:B------:R-:W-:Y:S07]  /*98a0*/  MOV R0, UR9 ;  /* 0x0000000900007c02 */ /* 0x000fee0008000f00 */
.L_x_148:
[----:B--2---:R2:W3:Y:S02]  /*98b0*/  SYNCS.PHASECHK.TRANS64.TRYWAIT P0, [R0+URZ+0x48], R4 ;  /* 0x00004804000075a7 */ /* 0x0044e400080011ff */
[----:B---3--:R-:W-:Y:S05]  /*98c0*/  @!P0 NANOSLEEP.SYNCS 0x989680 ;  /* 0x009896800000895d */ /* 0x008fea0003900000 */
[----:B------:R-:W3:Y:S02]  /*98d0*/  @!P0 SYNCS.PHASECHK.TRANS64 P0, [R0+URZ+0x48], R4 ;  /* 0x00004804000085a7 */ /* 0x000ee400080010ff */
[----:B---3--:R-:W-:Y:S05]  /*98e0*/  @!P0 BRA `(.L_x_148) ;  /* 0xfffffffc00f08947 */ /* 0x008fea000383ffff */
[----:B------:R-:W-:Y:S05]  /*98f0*/  BRA `(.L_x_24) ;  /* 0xffffff8000f07947 */ /* 0x000fea000383ffff */
.L_x_32:
[----:B------:R-:W-:Y:S07]  /*9900*/  MOV R0, UR9 ;  /* 0x0000000900007c02 */ /* 0x000fee0008000f00 */
.L_x_149:
[----:B-1----:R1:W2:Y:S02]  /*9910*/  SYNCS.PHASECHK.TRANS64.TRYWAIT P0, [R0+URZ+0x48], R4 ;  /* 0x00004804000075a7 */ /* 0x0022a400080011ff */
[----:B--2---:R-:W-:Y:S05]  /*9920*/  @!P0 NANOSLEEP.SYNCS 0x989680 ;  /* 0x009896800000895d */ /* 0x004fea0003900000 */
[----:B------:R-:W2:Y:S02]  /*9930*/  @!P0 SYNCS.PHASECHK.TRANS64 P0, [R0+URZ+0x48], R4 ;  /* 0x00004804000085a7 */ /* 0x000ea400080010ff */
[----:B--2---:R-:W-:Y:S05]  /*9940*/  @!P0 BRA `(.L_x_149) ;  /* 0xfffffffc00f08947 */ /* 0x004fea000383ffff */
[----:B------:R-:W-:Y:S05]  /*9950*/  BRA `(.L_x_31) ;  /* 0xffffff8800947947 */ /* 0x000fea000383ffff */
.L_x_37:
[----:B-1----:R-:W-:-:S07]  /*9960*/  MOV R0, UR30 ;  /* 0x0000001e00007c02 */ /* 0x002fce0008000f00 */
.L_x_150:
[----:B-1----:R1:W2:Y:S02]  /*9970*/  SYNCS.PHASECHK.TRANS64.TRYWAIT P0, [R0+URZ+0xe0], R3 ;  /* 0x0000e003000075a7 */ /* 0x0022a400080011ff */
[----:B--2---:R-:W-:Y:S05]  /*9980*/  @!P0 NANOSLEEP.SYNCS 0x989680 ;  /* 0x009896800000895d */ /* 0x004fea0003900000 */
[----:B------:R-:W2:Y:S02]  /*9990*/  @!P0 SYNCS.PHASECHK.TRANS64 P0, [R0+URZ+0xe0], R3 ;  /* 0x0000e003000085a7 */ /* 0x000ea400080010ff */
[----:B--2---:R-:W-:Y:S05]  /*99a0*/  @!P0 BRA `(.L_x_150) ;  /* 0xfffffffc00f08947 */ /* 0x004fea000383ffff */
[----:B------:R-:W-:Y:S05]  /*99b0*/  BRA `(.L_x_151) ;  /* 0xffffff8c00787947 */ /* 0x000fea000383ffff */
.L_x_41:
[----:B------:R-:W-:-:S07]  /*99c0*/  MOV R0, UR4 ;  /* 0x0000000400007c02 */ /* 0x000fce0008000f00 */
.L_x_152:
[----:B-1----:R1:W2:Y:S02]  /*99d0*/  SYNCS.PHASECHK.TRANS64.TRYWAIT P0, [R0+URZ], R2 ;  /* 0x00000002000075a7 */ /* 0x0022a400080011ff */
[----:B--2---:R-:W-:Y:S05]  /*99e0*/  @!P0 NANOSLEEP.SYNCS 0x989680 ;  /* 0x009896800000895d */ /* 0x004fea0003900000 */
[----:B------:R-:W2:Y:S02]  /*99f0*/  @!P0 SYNCS.PHASECHK.TRANS64 P0, [R0+URZ], R2 ;  /* 0x00000002000085a7 */ /* 0x000ea400080010ff */
[----:B--2---:R-:W-:Y:S05]  /*9a00*/  @!P0 BRA `(.L_x_152) ;  /* 0xfffffffc00f08947 */ /* 0x004fea000383ffff */
[----:B------:R-:W-:Y:S05]  /*9a10*/  BRA `(.L_x_153) ;  /* 0xffffff9400107947 */ /* 0x000fea000383ffff */
.L_x_42:
[----:B------:R-:W-:-:S07]  /*9a20*/  MOV R0, UR5 ;  /* 0x0000000500007c02 */ /* 0x000fce0008000f00 */
.L_x_154:
[----:B-1----:R1:W2:Y:S02]  /*9a30*/  SYNCS.PHASECHK.TRANS64.TRYWAIT P0, [R0+URZ], R2 ;  /* 0x00000002000075a7 */ /* 0x0022a400080011ff */
[----:B--2---:R-:W-:Y:S05]  /*9a40*/  @!P0 NANOSLEEP.SYNCS 0x989680 ;  /* 0x009896800000895d */ /* 0x004fea0003900000 */
[----:B------:R-:W2:Y:S02]  /*9a50*/  @!P0 SYNCS.PHASECHK.TRANS64 P0, [R0+URZ], R2 ;  /* 0x00000002000085a7 */ /* 0x000ea400080010ff */
[----:B--2---:R-:W-:Y:S05]  /*9a60*/  @!P0 BRA `(.L_x_154) ;  /* 0xfffffffc00f08947 */ /* 0x004fea000383ffff */
[----:B------:R-:W-:Y:S05]  /*9a70*/  BRA `(.L_x_155) ;  /* 0xffffff9400207947 */ /* 0x000fea000383ffff */
.L_x_43:
[----:B------:R-:W-:-:S07]  /*9a80*/  MOV R0, UR5 ;  /* 0x0000000500007c02 */ /* 0x000fce0008000f00 */
.L_x_156:
[----:B-1----:R1:W2:Y:S02]  /*9a90*/  SYNCS.PHASECHK.TRANS64.TRYWAIT P0, [R0+URZ], R2 ;  /* 0x00000002000075a7 */ /* 0x0022a400080011ff */
[----:B--2---:R-:W-:Y:S05]  /*9aa0*/  @!P0 NANOSLEEP.SYNCS 0x989680 ;  /* 0x009896800000895d */ /* 0x004fea0003900000 */
[----:B------:R-:W2:Y:S02]  /*9ab0*/  @!P0 SYNCS.PHASECHK.TRANS64 P0, [R0+URZ], R2 ;  /* 0x00000002000085a7 */ /* 0x000ea400080010ff */
[----:B--2---:R-:W-:Y:S05]  /*9ac0*/  @!P0 BRA `(.L_x_156) ;  /* 0xfffffffc00f08947 */ /* 0x004fea000383ffff */
[----:B------:R-:W-:Y:S05]  /*9ad0*/  BRA `(.L_x_157) ;  /* 0xffffff9400307947 */ /* 0x000fea000383ffff */
.L_x_44:
[----:B------:R-:W-:-:S07]  /*9ae0*/  MOV R0, UR5 ;  /* 0x0000000500007c02 */ /* 0x000fce0008000f00 */
.L_x_158:
[----:B-1----:R1:W2:Y:S02]  /*9af0*/  SYNCS.PHASECHK.TRANS64.TRYWAIT P0, [R0+URZ], R2 ;  /* 0x00000002000075a7 */ /* 0x0022a400080011ff */
[----:B--2---:R-:W-:Y:S05]  /*9b00*/  @!P0 NANOSLEEP.SYNCS 0x989680 ;  /* 0x009896800000895d */ /* 0x004fea0003900000 */
[----:B------:R-:W2:Y:S02]  /*9b10*/  @!P0 SYNCS.PHASECHK.TRANS64 P0, [R0+URZ], R2 ;  /* 0x00000002000085a7 */ /* 0x000ea400080010ff */
[----:B--2---:R-:W-:Y:S05]  /*9b20*/  @!P0 BRA `(.L_x_158) ;  /* 0xfffffffc00f08947 */ /* 0x004fea000383ffff */
[----:B------:R-:W-:Y:S05]  /*9b30*/  BRA `(.L_x_159) ;  /* 0xffffff9400407947 */ /* 0x000fea000383ffff */
.L_x_45:
[----:B------:R-:W-:-:S07]  /*9b40*/  MOV R0, UR5 ;  /* 0x0000000500007c02 */ /* 0x000fce0008000f00 */
.L_x_160:
[----:B-1----:R1:W2:Y:S02]  /*9b50*/  SYNCS.PHASECHK.TRANS64.TRYWAIT P0, [R0+URZ], R2 ;  /* 0x00000002000075a7 */ /* 0x0022a400080011ff */
[----:B--2---:R-:W-:Y:S05]  /*9b60*/  @!P0 NANOSLEEP.SYNCS 0x989680 ;  /* 0x009896800000895d */ /* 0x004fea0003900000 */
[----:B------:R-:W2:Y:S02]  /*9b70*/  @!P0 SYNCS.PHASECHK.TRANS64 P0, [R0+URZ], R2 ;  /* 0x00000002000085a7 */ /* 0x000ea400080010ff */
[----:B--2---:R-:W-:Y:S05]  /*9b80*/  @!P0 BRA `(.L_x_160) ;  /* 0xfffffffc00f08947 */ /* 0x004fea000383ffff */
[----:B------:R-:W-:Y:S05]  /*9b90*/  BRA `(.L_x_161) ;  /* 0xffffff9400507947 */ /* 0x000fea000383ffff */
.L_x_46:
[----:B------:R-:W-:-:S07]  /*9ba0*/  MOV R0, UR5 ;  /* 0x0000000500007c02 */ /* 0x000fce0008000f00 */
.L_x_162:
[----:B-1----:R1:W2:Y:S02]  /*9bb0*/  SYNCS.PHASECHK.TRANS64.TRYWAIT P0, [R0+URZ], R2 ;  /* 0x00000002000075a7 */ /* 0x0022a400080011ff */
[----:B--2---:R-:W-:Y:S05]  /*9bc0*/  @!P0 NANOSLEEP.SYNCS 0x989680 ;  /* 0x009896800000895d */ /* 0x004fea0003900000 */
[----:B------:R-:W2:Y:S02]  /*9bd0*/  @!P0 SYNCS.PHASECHK.TRANS64 P0, [R0+URZ], R2 ;  /* 0x00000002000085a7 */ /* 0x000ea400080010ff */
[----:B--2---:R-:W-:Y:S05]  /*9be0*/  @!P0 BRA `(.L_x_162) ;  /* 0xfffffffc00f08947 */ /* 0x004fea000383ffff */
[----:B------:R-:W-:Y:S05]  /*9bf0*/  BRA `(.L_x_163) ;  /* 0xffffff9400607947 */ /* 0x000fea000383ffff */
.L_x_47:
[----:B------:R-:W-:-:S07]  /*9c00*/  MOV R0, UR5 ;  /* 0x0000000500007c02 */ /* 0x000fce0008000f00 */
.L_x_164:
[----:B-1----:R1:W2:Y:S02]  /*9c10*/  SYNCS.PHASECHK.TRANS64.TRYWAIT P0, [R0+URZ], R2 ;  /* 0x00000002000075a7 */ /* 0x0022a400080011ff */
[----:B--2---:R-:W-:Y:S05]  /*9c20*/  @!P0 NANOSLEEP.SYNCS 0x989680 ;  /* 0x009896800000895d */ /* 0x004fea0003900000 */
[----:B------:R-:W2:Y:S02]  /*9c30*/  @!P0 SYNCS.PHASECHK.TRANS64 P0, [R0+URZ], R2 ;  /* 0x00000002000085a7 */ /* 0x000ea400080010ff */
[----:B--2---:R-:W-:Y:S05]  /*9c40*/  @!P0 BRA `(.L_x_164) ;  /* 0xfffffffc00f08947 */ /* 0x004fea000383ffff */
[----:B------:R-:W-:Y:S05]  /*9c50*/  BRA `(.L_x_165) ;  /* 0xffffff9400707947 */ /* 0x000fea000383ffff */
.L_x_48:
[----:B------:R-:W-:-:S07]  /*9c60*/  MOV R0, UR5 ;  /* 0x0000000500007c02 */ /* 0x000fce0008000f00 */
.L_x_166:
[----:B-1----:R1:W2:Y:S02]  /*9c70*/  SYNCS.PHASECHK.TRANS64.TRYWAIT P0, [R0+URZ], R2 ;  /* 0x00000002000075a7 */ /* 0x0022a400080011ff */
[----:B--2---:R-:W-:Y:S05]  /*9c80*/  @!P0 NANOSLEEP.SYNCS 0x989680 ;  /* 0x009896800000895d */ /* 0x004fea0003900000 */
[----:B------:R-:W2:Y:S02]  /*9c90*/  @!P0 SYNCS.PHASECHK.TRANS64 P0, [R0+URZ], R2 ;  /* 0x00000002000085a7 */ /* 0x000ea400080010ff */
[----:B--2---:R-:W-:Y:S05]  /*9ca0*/  @!P0 BRA `(.L_x_166) ;  /* 0xfffffffc00f08947 */ /* 0x004fea000383ffff */
[----:B------:R-:W-:Y:S05]  /*9cb0*/  BRA `(.L_x_167) ;  /* 0xffffff9400807947 */ /* 0x000fea000383ffff */
.L_x_51:
[----:B------:R-:W-:-:S07]  /*9cc0*/  MOV R4, UR4 ;  /* 0x0000000400047c02 */ /* 0x000fce0008000f00 */
.L_x_168:
[----:B--2---:R2:W3:Y:S02]  /*9cd0*/  SYNCS.PHASECHK.TRANS64.TRYWAIT P1, [R4+URZ+0xe8], R6 ;  /* 0x0000e806040075a7 */ /* 0x0044e400080211ff */
[----:B---3--:R-:W-:Y:S05]  /*9ce0*/  @!P1 NANOSLEEP.SYNCS 0x989680 ;  /* 0x009896800000995d */ /* 0x008fea0003900000 */
[----:B------:R-:W3:Y:S02]  /*9cf0*/  @!P1 SYNCS.PHASECHK.TRANS64 P1, [R4+URZ+0xe8], R6 ;  /* 0x0000e806040095a7 */ /* 0x000ee400080210ff */
[----:B---3--:R-:W-:Y:S05]  /*9d00*/  @!P1 BRA `(.L_x_168) ;  /* 0xfffffffc00f09947 */ /* 0x008fea000383ffff */
[----:B------:R-:W-:Y:S05]  /*9d10*/  BRA `(.L_x_169) ;  /* 0xffffff9400f07947 */ /* 0x000fea000383ffff */
.L_x_52:
[----:B--2---:R-:W-:-:S07]  /*9d20*/  MOV R4, UR4 ;  /* 0x0000000400047c02 */ /* 0x004fce0008000f00 */
.L_x_170:
[----:B--2---:R2:W3:Y:S02]  /*9d30*/  SYNCS.PHASECHK.TRANS64.TRYWAIT P1, [R4+URZ+0xe0], R5 ;  /* 0x0000e005040075a7 */ /* 0x0044e400080211ff */
[----:B---3--:R-:W-:Y:S05]  /*9d40*/  @!P1 NANOSLEEP.SYNCS 0x989680 ;  /* 0x009896800000995d */ /* 0x008fea0003900000 */
[----:B------:R-:W3:Y:S02]  /*9d50*/  @!P1 SYNCS.PHASECHK.TRANS64 P1, [R4+URZ+0xe0], R5 ;  /* 0x0000e005040095a7 */ /* 0x000ee400080210ff */
[----:B---3--:R-:W-:Y:S05]  /*9d60*/  @!P1 BRA `(.L_x_170) ;  /* 0xfffffffc00f09947 */ /* 0x008fea000383ffff */
[----:B------:R-:W-:Y:S05]  /*9d70*/  BRA `(.L_x_171) ;  /* 0xffffff9400f87947 */ /* 0x000fea000383ffff */
.L_x_62:
[----:B--2---:R-:W-:-:S04]  /*9d80*/  MOV R5, UR5 ;  /* 0x0000000500057c02 */ /* 0x004fc80008000f00 */
[----:B------:R2:W3:Y:S03]  /*9d90*/  SYNCS.PHASECHK.TRANS64.TRYWAIT P0, [R5+URZ+0x8], R6 ;  /* 0x00000806050075a7 */ /* 0x0004e600080011ff */
[----:B---3--:R-:W-:Y:S05]  /*9da0*/  @!P0 NANOSLEEP.SYNCS 0x989680 ;  /* 0x009896800000895d */ /* 0x008fea0003900000 */
[----:B------:R-:W3:Y:S02]  /*9db0*/  @!P0 SYNCS.PHASECHK.TRANS64 P0, [R5+URZ+0x8], R6 ;  /* 0x00000806050085a7 */ /* 0x000ee400080010ff */
[----:B---3--:R-:W-:Y:S05]  /*9dc0*/  @!P0 BRA `(.L_x_62) ;  /* 0xfffffffc00ec8947 */ /* 0x008fea000383ffff */
[----:B------:R-:W-:Y:S05]  /*9dd0*/  BRA `(.L_x_61) ;  /* 0xffffff9800c47947 */ /* 0x000fea000383ffff */
.L_x_64:
[----:B------:R-:W-:Y:S01]  /*9de0*/  BSSY B0, `(.L_x_172) ;  /* 0x0000006000007945 */ /* 0x000fe20003800000 */
[----:B------:R-:W-:-:S07]  /*9df0*/  MOV R15, 0xffffffff ;  /* 0xffffffff000f7802 */ /* 0x000fce0000000f00 */
[----:B-12--5:R-:W-:Y:S05]  /*9e00*/  WARPSYNC.COLLECTIVE R15, `(.L_x_173) ;  /* 0x000000000f0c7348 */ /* 0x026fea0003c00000 */
[----:B------:R-:W-:Y:S02]  /*9e10*/  ELECT P6, UR79, PT ;  /* 0x00000000004f782f */ /* 0x000fe400038c0000 */
[----:B------:R-:W-:Y:S01]  /*9e20*/  MOV R14, UR79 ;  /* 0x0000004f000e7c02 */ /* 0x000fe20008000f00 */
[----:B-12--5:R-:W-:Y:S10]  /*9e30*/  ENDCOLLECTIVE ;  /* 0x000000000000791b */ /* 0x026ff40003800000 */
.L_x_173:
[----:B------:R-:W-:Y:S05]  /*9e40*/  BSYNC B0 ;  /* 0x0000000000007941 */ /* 0x000fea0003800000 */
.L_x_172:
[----:B------:R-:W-:Y:S01]  /*9e50*/  PLOP3.LUT P0, PT, P6, PT, PT, 0x80, 0x8 ;  /* 0x000000000008781c */ /* 0x000fe2000370f070 */
[----:B------:R-:W-:-:S12]  /*9e60*/  BRA `(.L_x_174) ;  /* 0xffffff9800f07947 */ /* 0x000fd8000383ffff */
.L_x_66:
[----:B--2---:R-:W-:-:S04]  /*9e70*/  MOV R3, UR5 ;  /* 0x0000000500037c02 */ /* 0x004fc80008000f00 */
[----:B------:R2:W3:Y:S03]  /*9e80*/  SYNCS.PHASECHK.TRANS64.TRYWAIT P0, [R3+URZ+0x8], R4 ;  /* 0x00000804030075a7 */ /* 0x0004e600080011ff */
[----:B---3--:R-:W-:Y:S05]  /*9e90*/  @!P0 NANOSLEEP.SYNCS 0x989680 ;  /* 0x009896800000895d */ /* 0x008fea0003900000 */
[----:B------:R-:W3:Y:S02]  /*9ea0*/  @!P0 SYNCS.PHASECHK.TRANS64 P0, [R3+URZ+0x8], R4 ;  /* 0x00000804030085a7 */ /* 0x000ee400080010ff */
[----:B---3--:R-:W-:Y:S05]  /*9eb0*/  @!P0 BRA `(.L_x_66) ;  /* 0xfffffffc00ec8947 */ /* 0x008fea000383ffff */
[----:B------:R-:W-:Y:S05]  /*9ec0*/  BRA `(.L_x_65) ;  /* 0xffffff9800f47947 */ /* 0x000fea000383ffff */
.L_x_67:
[----:B------:R-:W-:-:S07]  /*9ed0*/  MOV R4, UR20 ;  /* 0x0000001400047c02 */ /* 0x000fce0008000f00 */
.L_x_175:
[----:B-1----:R1:W2:Y:S02]  /*9ee0*/  SYNCS.PHASECHK.TRANS64.TRYWAIT P0, [R4+URZ+0xe0], R5 ;  /* 0x0000e005040075a7 */ /* 0x0022a400080011ff */
[----:B--2---:R-:W-:Y:S05]  /*9ef0*/  @!P0 NANOSLEEP.SYNCS 0x989680 ;  /* 0x009896800000895d */ /* 0x004fea0003900000 */
[----:B------:R-:W2:Y:S02]  /*9f00*/  @!P0 SYNCS.PHASECHK.TRANS64 P0, [R4+URZ+0xe0], R5 ;  /* 0x0000e005040085a7 */ /* 0x000ea400080010ff */
[----:B--2---:R-:W-:Y:S05]  /*9f10*/  @!P0 BRA `(.L_x_175) ;  /* 0xfffffffc00f08947 */ /* 0x004fea000383ffff */
[----:B------:R-:W-:Y:S05]  /*9f20*/  BRA `(.L_x_176) ;  /* 0xffffff9c00f07947 */ /* 0x000fea000383ffff */
.L_x_69:
[----:B------:R-:W-:-:S07]  /*9f30*/  MOV R4, UR25 ;  /* 0x0000001900047c02 */ /* 0x000fce0008000f00 */
.L_x_177:
[----:B-1----:R1:W2:Y:S02]  /*9f40*/  SYNCS.PHASECHK.TRANS64.TRYWAIT P0, [R4+URZ+0x100], R5 ;  /* 0x00010005040075a7 */ /* 0x0022a400080011ff */
[----:B--2---:R-:W-:Y:S05]  /*9f50*/  @!P0 NANOSLEEP.SYNCS 0x989680 ;  /* 0x009896800000895d */ /* 0x004fea0003900000 */
[----:B------:R-:W2:Y:S02]  /*9f60*/  @!P0 SYNCS.PHASECHK.TRANS64 P0, [R4+URZ+0x100], R5 ;  /* 0x00010005040085a7 */ /* 0x000ea400080010ff */
[----:B--2---:R-:W-:Y:S05]  /*9f70*/  @!P0 BRA `(.L_x_177) ;  /* 0xfffffffc00f08947 */ /* 0x004fea000383ffff */
[----:B------:R-:W-:Y:S05]  /*9f80*/  BRA `(.L_x_68) ;  /* 0xffffffa000107947 */ /* 0x000fea000383ffff */
.L_x_73:
[----:B-1----:R-:W-:Y:S07]  /*9f90*/  MOV R4, UR18 ;  /* 0x0000001200047c02 */ /* 0x002fee0008000f00 */
.L_x_178:
[----:B-1----:R1:W2:Y:S02]  /*9fa0*/  SYNCS.PHASECHK.TRANS64.TRYWAIT P0, [R4+URZ], R6 ;  /* 0x00000006040075a7 */ /* 0x0022a400080011ff */
[----:B--2---:R-:W-:Y:S05]  /*9fb0*/  @!P0 NANOSLEEP.SYNCS 0x989680 ;  /* 0x009896800000895d */ /* 0x004fea0003900000 */
[----:B------:R-:W2:Y:S02]  /*9fc0*/  @!P0 SYNCS.PHASECHK.TRANS64 P0, [R4+URZ], R6 ;  /* 0x00000006040085a7 */ /* 0x000ea400080010ff */
[----:B--2---:R-:W-:Y:S05]  /*9fd0*/  @!P0 BRA `(.L_x_178) ;  /* 0xfffffffc00f08947 */ /* 0x004fea000383ffff */
[----:B------:R-:W-:Y:S05]  /*9fe0*/  BRA `(.L_x_72) ;  /* 0xffffffa000347947 */ /* 0x000fea000383ffff */
.L_x_77:
[----:B--2---:R-:W-:-:S07]  /*9ff0*/  MOV R0, UR4 ;  /* 0x0000000400007c02 */ /* 0x004fce0008000f00 */
.L_x_179:
[----:B--2---:R2:W3:Y:S02]  /*a000*/  SYNCS.PHASECHK.TRANS64.TRYWAIT P0, [R0+URZ], R2 ;  /* 0x00000002000075a7 */ /* 0x0044e400080011ff */
[----:B---3--:R-:W-:Y:S05]  /*a010*/  @!P0 NANOSLEEP.SYNCS 0x989680 ;  /* 0x009896800000895d */ /* 0x008fea0003900000 */
[----:B------:R-:W3:Y:S02]  /*a020*/  @!P0 SYNCS.PHASECHK.TRANS64 P0, [R0+URZ], R2 ;  /* 0x00000002000085a7 */ /* 0x000ee400080010ff */
[----:B---3--:R-:W-:Y:S05]  /*a030*/  @!P0 BRA `(.L_x_179) ;  /* 0xfffffffc00f08947 */ /* 0x008fea000383ffff */
[----:B------:R-:W-:Y:S05]  /*a040*/  BRA `(.L_x_180) ;  /* 0xffffffa4003c7947 */ /* 0x000fea000383ffff */
.L_x_80:
[----:B------:R-:W-:-:S07]  /*a050*/  MOV R0, UR20 ;  /* 0x0000001400007c02 */ /* 0x000fce0008000f00 */
.L_x_181:
[----:B--2---:R2:W3:Y:S02]  /*a060*/  SYNCS.PHASECHK.TRANS64.TRYWAIT P1, [R0+URZ+0x110], R2 ;  /* 0x00011002000075a7 */ /* 0x0044e400080211ff */
[----:B---3--:R-:W-:Y:S05]  /*a070*/  @!P1 NANOSLEEP.SYNCS 0x989680 ;  /* 0x009896800000995d */ /* 0x008fea0003900000 */
[----:B------:R-:W3:Y:S02]  /*a080*/  @!P1 SYNCS.PHASECHK.TRANS64 P1, [R0+URZ+0x110], R2 ;  /* 0x00011002000095a7 */ /* 0x000ee400080210ff */
[----:B---3--:R-:W-:Y:S05]  /*a090*/  @!P1 BRA `(.L_x_181) ;  /* 0xfffffffc00f09947 */ /* 0x008fea000383ffff */
[----:B------:R-:W-:Y:S05]  /*a0a0*/  BRA `(.L_x_182) ;  /* 0xffffffa400887947 */ /* 0x000fea000383ffff */
.L_x_85:
[----:B------:R-:W-:Y:S07]  /*a0b0*/  MOV R0, UR20 ;  /* 0x0000001400007c02 */ /* 0x000fee0008000f00 */
.L_x_183:
[----:B-1----:R1:W2:Y:S02]  /*a0c0*/  SYNCS.PHASECHK.TRANS64.TRYWAIT P0, [R0+URZ+0xe0], R2 ;  /* 0x0000e002000075a7 */ /* 0x0022a400080011ff */
[----:B--2---:R-:W-:Y:S05]  /*a0d0*/  @!P0 NANOSLEEP.SYNCS 0x989680 ;  /* 0x009896800000895d */ /* 0x004fea0003900000 */
[----:B------:R-:W2:Y:S02]  /*a0e0*/  @!P0 SYNCS.PHASECHK.TRANS64 P0, [R0+URZ+0xe0], R2 ;  /* 0x0000e002000085a7 */ /* 0x000ea400080010ff */
[----:B--2---:R-:W-:Y:S05]  /*a0f0*/  @!P0 BRA `(.L_x_183) ;  /* 0xfffffffc00f08947 */ /* 0x004fea000383ffff */
[----:B------:R-:W-:Y:S05]  /*a100*/  BRA `(.L_x_184) ;  /* 0xffffffa800e47947 */ /* 0x000fea000383ffff */
.L_x_88:
[----:B------:R-:W-:Y:S07]  /*a110*/  MOV R0, UR20 ;  /* 0x0000001400007c02 */ /* 0x000fee0008000f00 */
.L_x_185:
[----:B-1----:R1:W2:Y:S02]  /*a120*/  SYNCS.PHASECHK.TRANS64.TRYWAIT P2, [R0+URZ+0xd8], R2 ;  /* 0x0000d802000075a7 */ /* 0x0022a400080411ff */
[----:B--2---:R-:W-:Y:S05]  /*a130*/  @!P2 NANOSLEEP.SYNCS 0x989680 ;  /* 0x009896800000a95d */ /* 0x004fea0003900000 */
[----:B------:R-:W2:Y:S02]  /*a140*/  @!P2 SYNCS.PHASECHK.TRANS64 P2, [R0+URZ+0xd8], R2 ;  /* 0x0000d8020000a5a7 */ /* 0x000ea400080410ff */
[----:B--2---:R-:W-:Y:S05]  /*a150*/  @!P2 BRA `(.L_x_185) ;  /* 0xfffffffc00f0a947 */ /* 0x004fea000383ffff */
[----:B------:R-:W-:Y:S05]  /*a160*/  BRA `(.L_x_87) ;  /* 0xffffffb000487947 */ /* 0x000fea000383ffff */
.L_x_91:
[----:B------:R-:W-:Y:S07]  /*a170*/  MOV R2, UR20 ;  /* 0x0000001400027c02 */ /* 0x000fee0008000f00 */
.L_x_186:
[----:B-1----:R1:W2:Y:S02]  /*a180*/  SYNCS.PHASECHK.TRANS64.TRYWAIT P1, [R2+URZ+0xb0], R8 ;  /* 0x0000b008020075a7 */ /* 0x0022a400080211ff */
[----:B--2---:R-:W-:Y:S05]  /*a190*/  @!P1 NANOSLEEP.SYNCS 0x989680 ;  /* 0x009896800000995d */ /* 0x004fea0003900000 */
[----:B------:R-:W2:Y:S02]  /*a1a0*/  @!P1 SYNCS.PHASECHK.TRANS64 P1, [R2+URZ+0xb0], R8 ;  /* 0x0000b008020095a7 */ /* 0x000ea400080210ff */
[----:B--2---:R-:W-:Y:S05]  /*a1b0*/  @!P1 BRA `(.L_x_186) ;  /* 0xfffffffc00f09947 */ /* 0x004fea000383ffff */
[----:B------:R-:W-:Y:S05]  /*a1c0*/  BRA `(.L_x_187) ;  /* 0xffffffb000fc7947 */ /* 0x000fea000383ffff */
.L_x_92:
[----:B------:R-:W-:Y:S07]  /*a1d0*/  MOV R2, UR20 ;  /* 0x0000001400027c02 */ /* 0x000fee0008000f00 */
.L_x_188:
[----:B-1----:R1:W2:Y:S02]  /*a1e0*/  SYNCS.PHASECHK.TRANS64.TRYWAIT P1, [R2+URZ+0xb8], R8 ;  /* 0x0000b808020075a7 */ /* 0x0022a400080211ff */
[----:B--2---:R-:W-:Y:S05]  /*a1f0*/  @!P1 NANOSLEEP.SYNCS 0x989680 ;  /* 0x009896800000995d */ /* 0x004fea0003900000 */
[----:B------:R-:W2:Y:S02]  /*a200*/  @!P1 SYNCS.PHASECHK.TRANS64 P1, [R2+URZ+0xb8], R8 ;  /* 0x0000b808020095a7 */ /* 0x000ea400080210ff */
[----:B--2---:R-:W-:Y:S05]  /*a210*/  @!P1 BRA `(.L_x_188) ;  /* 0xfffffffc00f09947 */ /* 0x004fea000383ffff */
[----:B------:R-:W-:Y:S05]  /*a220*/  BRA `(.L_x_189) ;  /* 0xffffffb400447947 */ /* 0x000fea000383ffff */
.L_x_93:
[----:B------:R-:W-:Y:S07]  /*a230*/  MOV R2, UR20 ;  /* 0x0000001400027c02 */ /* 0x000fee0008000f00 */
.L_x_190:
[----:B-1----:R1:W2:Y:S02]  /*a240*/  SYNCS.PHASECHK.TRANS64.TRYWAIT P1, [R2+URZ+0xc0], R8 ;  /* 0x0000c008020075a7 */ /* 0x0022a400080211ff */
[----:B--2---:R-:W-:Y:S05]  /*a250*/  @!P1 NANOSLEEP.SYNCS 0x989680 ;  /* 0x009896800000995d */ /* 0x004fea0003900000 */
[----:B------:R-:W2:Y:S02]  /*a260*/  @!P1 SYNCS.PHASECHK.TRANS64 P1, [R2+URZ+0xc0], R8 ;  /* 0x0000c008020095a7 */ /* 0x000ea400080210ff */
[----:B--2---:R-:W-:Y:S05]  /*a270*/  @!P1 BRA `(.L_x_190) ;  /* 0xfffffffc00f09947 */ /* 0x004fea000383ffff */
[----:B------:R-:W-:Y:S05]  /*a280*/  BRA `(.L_x_191) ;  /* 0xffffffb4008c7947 */ /* 0x000fea000383ffff */
.L_x_94:
[----:B------:R-:W-:Y:S07]  /*a290*/  MOV R0, UR20 ;  /* 0x0000001400007c02 */ /* 0x000fee0008000f00 */
.L_x_192:
[----:B-1----:R1:W2:Y:S02]  /*a2a0*/  SYNCS.PHASECHK.TRANS64.TRYWAIT P0, [R0+URZ+0xc8], R8 ;  /* 0x0000c808000075a7 */ /* 0x0022a400080011ff */
[----:B--2---:R-:W-:Y:S05]  /*a2b0*/  @!P0 NANOSLEEP.SYNCS 0x989680 ;  /* 0x009896800000895d */ /* 0x004fea0003900000 */
[----:B------:R-:W2:Y:S02]  /*a2c0*/  @!P0 SYNCS.PHASECHK.TRANS64 P0, [R0+URZ+0xc8], R8 ;  /* 0x0000c808000085a7 */ /* 0x000ea400080010ff */
[----:B--2---:R-:W-:Y:S05]  /*a2d0*/  @!P0 BRA `(.L_x_192) ;  /* 0xfffffffc00f08947 */ /* 0x004fea000383ffff */
[----:B------:R-:W-:Y:S05]  /*a2e0*/  BRA `(.L_x_193) ;  /* 0xffffffb400d47947 */ /* 0x000fea000383ffff */
.L_x_96:
[----:B------:R-:W-:-:S07]  /*a2f0*/  MOV R0, UR20 ;  /* 0x0000001400007c02 */ /* 0x000fce0008000f00 */
.L_x_194:
[----:B--2---:R2:W3:Y:S02]  /*a300*/  SYNCS.PHASECHK.TRANS64.TRYWAIT P0, [R0+URZ+0xb0], R2 ;  /* 0x0000b002000075a7 */ /* 0x0044e400080011ff */
[----:B---3--:R-:W-:Y:S05]  /*a310*/  @!P0 NANOSLEEP.SYNCS 0x989680 ;  /* 0x009896800000895d */ /* 0x008fea0003900000 */
[----:B------:R-:W3:Y:S02]  /*a320*/  @!P0 SYNCS.PHASECHK.TRANS64 P0, [R0+URZ+0xb0], R2 ;  /* 0x0000b002000085a7 */ /* 0x000ee400080010ff */
[----:B---3--:R-:W-:Y:S05]  /*a330*/  @!P0 BRA `(.L_x_194) ;  /* 0xfffffffc00f08947 */ /* 0x008fea000383ffff */
[----:B------:R-:W-:Y:S05]  /*a340*/  BRA `(.L_x_195) ;  /* 0xffffffb800407947 */ /* 0x000fea000383ffff */
.L_x_97:
[----:B--2---:R-:W-:-:S07]  /*a350*/  MOV R0, UR20 ;  /* 0x0000001400007c02 */ /* 0x004fce0008000f00 */
.L_x_196:
[----:B--2---:R2:W3:Y:S02]  /*a360*/  SYNCS.PHASECHK.TRANS64.TRYWAIT P0, [R0+URZ+0xb8], R2 ;  /* 0x0000b802000075a7 */ /* 0x0044e400080011ff */
[----:B---3--:R-:W-:Y:S05]  /*a370*/  @!P0 NANOSLEEP.SYNCS 0x989680 ;  /* 0x009896800000895d */ /* 0x008fea0003900000 */
[----:B------:R-:W3:Y:S02]  /*a380*/  @!P0 SYNCS.PHASECHK.TRANS64 P0, [R0+URZ+0xb8], R2 ;  /* 0x0000b802000085a7 */ /* 0x000ee400080010ff */
[----:B---3--:R-:W-:Y:S05]  /*a390*/  @!P0 BRA `(.L_x_196) ;  /* 0xfffffffc00f08947 */ /* 0x008fea000383ffff */
[----:B------:R-:W-:Y:S05]  /*a3a0*/  BRA `(.L_x_197) ;  /* 0xffffffb800307947 */ /* 0x000fea000383ffff */
.L_x_98:
[----:B--2---:R-:W-:-:S07]  /*a3b0*/  MOV R0, UR20 ;  /* 0x0000001400007c02 */ /* 0x004fce0008000f00 */
.L_x_198:
[----:B--2---:R2:W3:Y:S02]  /*a3c0*/  SYNCS.PHASECHK.TRANS64.TRYWAIT P0, [R0+URZ+0xc0], R2 ;  /* 0x0000c002000075a7 */ /* 0x0044e400080011ff */
[----:B---3--:R-:W-:Y:S05]  /*a3d0*/  @!P0 NANOSLEEP.SYNCS 0x989680 ;  /* 0x009896800000895d */ /* 0x008fea0003900000 */
[----:B------:R-:W3:Y:S02]  /*a3e0*/  @!P0 SYNCS.PHASECHK.TRANS64 P0, [R0+URZ+0xc0], R2 ;  /* 0x0000c002000085a7 */ /* 0x000ee400080010ff */
[----:B---3--:R-:W-:Y:S05]  /*a3f0*/  @!P0 BRA `(.L_x_198) ;  /* 0xfffffffc00f08947 */ /* 0x008fea000383ffff */
[----:B------:R-:W-:Y:S05]  /*a400*/  BRA `(.L_x_199) ;  /* 0xffffffb800207947 */ /* 0x000fea000383ffff */
.L_x_100:
[----:B------:R-:W-:Y:S07]  /*a410*/  MOV R0, UR50 ;  /* 0x0000003200007c02 */ /* 0x000fee0008000f00 */
.L_x_200:
[----:B-1----:R1:W2:Y:S02]  /*a420*/  SYNCS.PHASECHK.TRANS64.TRYWAIT P0, [R0+URZ+0xe0], R2 ;  /* 0x0000e002000075a7 */ /* 0x0022a400080011ff */
[----:B--2---:R-:W-:Y:S05]  /*a430*/  @!P0 NANOSLEEP.SYNCS 0x989680 ;  /* 0x009896800000895d */ /* 0x004fea0003900000 */
[----:B------:R-:W2:Y:S02]  /*a440*/  @!P0 SYNCS.PHASECHK.TRANS64 P0, [R0+URZ+0xe0], R2 ;  /* 0x0000e002000085a7 */ /* 0x000ea400080010ff */
[----:B--2---:R-:W-:Y:S05]  /*a450*/  @!P0 BRA `(.L_x_200) ;  /* 0xfffffffc00f08947 */ /* 0x004fea000383ffff */
[----:B------:R-:W-:Y:S05]  /*a460*/  BRA `(.L_x_201) ;  /* 0xffffffb800f87947 */ /* 0x000fea000383ffff */
.L_x_111:
[----:B-1----:R-:W-:Y:S04]  /*a470*/  MOV R2, UR50 ;  /* 0x0000003200027c02 */ /* 0x002fe80008000f00 */
[----:B------:R1:W2:Y:S03]  /*a480*/  SYNCS.PHASECHK.TRANS64.TRYWAIT P1, [R2+URZ+0x90], R3 ;  /* 0x00009003020075a7 */ /* 0x0002a600080211ff */
[----:B--2---:R-:W-:Y:S05]  /*a490*/  @!P1 NANOSLEEP.SYNCS 0x989680 ;  /* 0x009896800000995d */ /* 0x004fea0003900000 */
[----:B------:R-:W2:Y:S02]  /*a4a0*/  @!P1 SYNCS.PHASECHK.TRANS64 P1, [R2+URZ+0x90], R3 ;  /* 0x00009003020095a7 */ /* 0x000ea400080210ff */
[----:B--2---:R-:W-:Y:S05]  /*a4b0*/  @!P1 BRA `(.L_x_111) ;  /* 0xfffffffc00ec9947 */ /* 0x004fea000383ffff */
[----:B------:R-:W-:Y:S05]  /*a4c0*/  BRA `(.L_x_110) ;  /* 0xffffffc800ec7947 */ /* 0x000fea000383ffff */
.L_x_113:
[----:B-1----:R1:W4:Y:S02]  /*a4d0*/  SYNCS.PHASECHK.TRANS64.TRYWAIT P0, [R80+URZ+0xf0], R0 ;  /* 0x0000f000500075a7 */ /* 0x00232400080011ff */
[----:B----4-:R-:W-:Y:S05]  /*a4e0*/  @!P0 NANOSLEEP.SYNCS 0x989680 ;  /* 0x009896800000895d */ /* 0x010fea0003900000 */
[----:B------:R-:W4:Y:S02]  /*a4f0*/  @!P0 SYNCS.PHASECHK.TRANS64 P0, [R80+URZ+0xf0], R0 ;  /* 0x0000f000500085a7 */ /* 0x000f2400080010ff */
[----:B----4-:R-:W-:Y:S05]  /*a500*/  @!P0 BRA `(.L_x_113) ;  /* 0xfffffffc00f08947 */ /* 0x010fea000383ffff */
[----:B------:R-:W-:Y:S05]  /*a510*/  BRA `(.L_x_112) ;  /* 0xffffffcc00147947 */ /* 0x000fea000383ffff */
.L_x_122:
[----:B-1----:R1:W3:Y:S02]  /*a520*/  SYNCS.PHASECHK.TRANS64.TRYWAIT P0, [R2+URZ+0x90], R0 ;  /* 0x00009000020075a7 */ /* 0x0022e400080011ff */
[----:B---3--:R-:W-:Y:S05]  /*a530*/  @!P0 NANOSLEEP.SYNCS 0x989680 ;  /* 0x009896800000895d */ /* 0x008fea0003900000 */
[----:B------:R-:W3:Y:S02]  /*a540*/  @!P0 SYNCS.PHASECHK.TRANS64 P0, [R2+URZ+0x90], R0 ;  /* 0x00009000020085a7 */ /* 0x000ee400080010ff */
[----:B---3--:R-:W-:Y:S05]  /*a550*/  @!P0 BRA `(.L_x_122) ;  /* 0xfffffffc00f08947 */ /* 0x008fea000383ffff */
[----:B------:R-:W-:Y:S05]  /*a560*/  BRA `(.L_x_121) ;  /* 0xffffffd4003c7947 */ /* 0x000fea000383ffff */
.L_x_130:
[----:B-1----:R1:W3:Y:S02]  /*a570*/  SYNCS.PHASECHK.TRANS64.TRYWAIT P0, [R6+URZ+0x90], R5 ;  /* 0x00009005060075a7 */ /* 0x0022e400080011ff */
[----:B---3--:R-:W-:Y:S05]  /*a580*/  @!P0 NANOSLEEP.SYNCS 0x989680 ;  /* 0x009896800000895d */ /* 0x008fea0003900000 */
[----:B------:R-:W3:Y:S02]  /*a590*/  @!P0 SYNCS.PHASECHK.TRANS64 P0, [R6+URZ+0x90], R5 ;  /* 0x00009005060085a7 */ /* 0x000ee400080010ff */
[----:B---3--:R-:W-:Y:S05]  /*a5a0*/  @!P0 BRA `(.L_x_130) ;  /* 0xfffffffc00f08947 */ /* 0x008fea000383ffff */
[----:B------:R-:W-:Y:S05]  /*a5b0*/  BRA `(.L_x_129) ;  /* 0xffffffdc00887947 */ /* 0x000fea000383ffff */
.L_x_138:
[----:B-1----:R1:W3:Y:S02]  /*a5c0*/  SYNCS.PHASECHK.TRANS64.TRYWAIT P0, [R0+URZ+0x90], R5 ;  /* 0x00009005000075a7 */ /* 0x0022e400080011ff */
[----:B---3--:R-:W-:Y:S05]  /*a5d0*/  @!P0 NANOSLEEP.SYNCS 0x989680 ;  /* 0x009896800000895d */ /* 0x008fea0003900000 */
[----:B------:R-:W3:Y:S02]  /*a5e0*/  @!P0 SYNCS.PHASECHK.TRANS64 P0, [R0+URZ+0x90], R5 ;  /* 0x00009005000085a7 */ /* 0x000ee400080010ff */
[----:B---3--:R-:W-:Y:S05]  /*a5f0*/  @!P0 BRA `(.L_x_138) ;  /* 0xfffffffc00f08947 */ /* 0x008fea000383ffff */
[----:B------:R-:W-:Y:S05]  /*a600*/  BRA `(.L_x_137) ;  /* 0xffffffe400d07947 */ /* 0x000fea000383ffff */
        .weak           $__internal_0_$__cuda_sm10x_tcgen05_guardrail_trap_col_being_dealloced_not_returned_by_alloc
        .type           $__internal_0_$__cuda_sm10x_tcgen05_guardrail_trap_col_being_dealloced_not_returned_by_alloc,@function
        .size           $__internal_0_$__cuda_sm10x_tcgen05_guardrail_trap_col_being_dealloced_not_returned_by_alloc,($__internal_1_$__cuda_sm10x_tcgen05_guardrail_trap_phase_invalid_during_alloc - $__internal_0_$__cuda_sm10x_tcgen05_guardrail_trap_col_being_dealloced_not_returned_by_alloc)
$__internal_0_$__cuda_sm10x_tcgen05_guardrail_trap_col_being_dealloced_not_returned_by_alloc:
[----:B------:R-:W-:Y:S05]  /*a610*/  BPT.TRAP 0x1 ;  /* 0x000000040000795c */ /* 0x000fea0000300000 */
[----:B------:R-:W-:-:S04]  /*a620*/  HFMA2 R3, -RZ, RZ, 0, 0 ;  /* 0x00000000ff037431 */ /* 0x000fc800000001ff */
[----:B------:R-:W-:Y:S05]  /*a630*/  RET.REL.NODEC R2 `(_ZN7cutlass13device_kernelINS_4conv6kernel13ConvUniversalINS1_16ConvProblemShapeILNS1_8OperatorE1ELi3EEENS1_10collective14CollectiveConvINS1_47MainloopSm100TmaUmmaWarpSpecializedImplicitGemmILS5_1ELi9ELi3ELi1ELi2EN4cute5tupleIJNSA_1CILi2EEENSC_ILi1EEESE_EEEEENSB_IJNSC_ILi256EEENSC_ILi64EEENSB_IJNSC_ILi32EEEEEEEEENS_10tfloat32_tESM_NSA_8TiledMMAINSA_8MMA_AtomIJNSA_23SM100_MMA_TF32_2x1SM_SSISM_SM_fLi256ELi64ELNSA_4UMMA5MajorE0ELSR_1ELNSQ_7ScaleInE0ELSS_0EEEEEENSA_6LayoutINSB_IJSE_SE_SE_EEENSB_IJNSC_ILi0EEESX_SX_EEEEENSB_IJNSA_10UnderscoreES10_S10_EEEEENS7_6detail27Sm100ImplicitGemmTileTraitsINSA_25SM100_TMA_2SM_LOAD_IM2COLENSA_14ComposedLayoutINSA_7SwizzleILi3ELi4ELi3EEENSA_18smem_ptr_flag_bitsILi32EEENSV_INSB_IJNSC_ILi8EEESJ_EEENSB_IJSJ_SE_EEEEEEEvEENS14_INSA_18SM100_TMA_2SM_LOADENS16_INS17_ILi2ELi5ELi2EEES1A_NSV_INSB_IJSJ_NSC_ILi4EEEEEENSB_IJSE_SJ_EEEEEEEvEEEENS_8epilogue10collective18CollectiveEpilogueINS1Q_23Sm100TmaWarpSpecializedILi4ELi2ELi16ELb1ELb0EEEJNSB_IJNSC_ILi128EEESI_SK_EEENSB_IJNSV_IS1V_SE_EENSV_INSC_ILi16EEESE_EEEEESM_NSB_IJNSB_IJllllEEESE_SX_EEESM_S22_NS1Q_6fusion15FusionCallbacksIS1U_NS23_17LinearCombinationISM_fSM_fLNS_15FloatRoundStyleE2EEES1W_S20_JEEENSA_5SM1004TMEM4LOAD26SM100_TMEM_LOAD_32dp32b16xENSA_20SM90_TMA_LOAD_IM2COLENS16_INS17_ILi2ELi4ELi3EEES1A_NSV_INSB_IJS1B_S1Y_EEENSB_IJS1Y_SE_EEEEEEENSA_39AutoVectorizingCopyWithAssumedAlignmentILi128EEENSA_21SM90_TMA_STORE_IM2COLES2I_S2K_S2K_EEEvvEEEEvNT_6ParamsE) ;  /* 0xffffff5802707950 */ /* 0x000fea0003c3ffff */
        .weak           $__internal_1_$__cuda_sm10x_tcgen05_guardrail_trap_phase_invalid_during_alloc
        .type           $__internal_1_$__cuda_sm10x_tcgen05_guardrail_trap_phase_invalid_during_alloc,@function
        .size           $__internal_1_$__cuda_sm10x_tcgen05_guardrail_trap_phase_invalid_during_alloc,($__internal_2_$__cuda_sm10x_tcgen05_guardrail_trap_unallocated_columns_being_dealloced - $__internal_1_$__cuda_sm10x_tcgen05_guardrail_trap_phase_invalid_during_alloc)
$__internal_1_$__cuda_sm10x_tcgen05_guardrail_trap_phase_invalid_during_alloc:
[----:B------:R-:W-:Y:S05]  /*a640*/  BPT.TRAP 0x1 ;  /* 0x000000040000795c */ /* 0x000fea0000300000 */
[----:B------:R-:W-:-:S04]  /*a650*/  MOV R5, 0x0 ;  /* 0x0000000000057802 */ /* 0x000fc80000000f00 */
[----:B------:R-:W-:Y:S05]  /*a660*/  RET.REL.NODEC R4 `(_ZN7cutlass13device_kernelINS_4conv6kernel13ConvUniversalINS1_16ConvProblemShapeILNS1_8OperatorE1ELi3EEENS1_10collective14CollectiveConvINS1_47MainloopSm100TmaUmmaWarpSpecializedImplicitGemmILS5_1ELi9ELi3ELi1ELi2EN4cute5tupleIJNSA_1CILi2EEENSC_ILi1EEESE_EEEEENSB_IJNSC_ILi256EEENSC_ILi64EEENSB_IJNSC_ILi32EEEEEEEEENS_10tfloat32_tESM_NSA_8TiledMMAINSA_8MMA_AtomIJNSA_23SM100_MMA_TF32_2x1SM_SSISM_SM_fLi256ELi64ELNSA_4UMMA5MajorE0ELSR_1ELNSQ_7ScaleInE0ELSS_0EEEEEENSA_6LayoutINSB_IJSE_SE_SE_EEENSB_IJNSC_ILi0EEESX_SX_EEEEENSB_IJNSA_10UnderscoreES10_S10_EEEEENS7_6detail27Sm100ImplicitGemmTileTraitsINSA_25SM100_TMA_2SM_LOAD_IM2COLENSA_14ComposedLayoutINSA_7SwizzleILi3ELi4ELi3EEENSA_18smem_ptr_flag_bitsILi32EEENSV_INSB_IJNSC_ILi8EEESJ_EEENSB_IJSJ_SE_EEEEEEEvEENS14_INSA_18SM100_TMA_2SM_LOADENS16_INS17_ILi2ELi5ELi2EEES1A_NSV_INSB_IJSJ_NSC_ILi4EEEEEENSB_IJSE_SJ_EEEEEEEvEEEENS_8epilogue10collective18CollectiveEpilogueINS1Q_23Sm100TmaWarpSpecializedILi4ELi2ELi16ELb1ELb0EEEJNSB_IJNSC_ILi128EEESI_SK_EEENSB_IJNSV_IS1V_SE_EENSV_INSC_ILi16EEESE_EEEEESM_NSB_IJNSB_IJllllEEESE_SX_EEESM_S22_NS1Q_6fusion15FusionCallbacksIS1U_NS23_17LinearCombinationISM_fSM_fLNS_15FloatRoundStyleE2EEES1W_S20_JEEENSA_5SM1004TMEM4LOAD26SM100_TMEM_LOAD_32dp32b16xENSA_20SM90_TMA_LOAD_IM2COLENS16_INS17_ILi2ELi4ELi3EEES1A_NSV_INSB_IJS1B_S1Y_EEENSB_IJS1Y_SE_EEEEEEENSA_39AutoVectorizingCopyWithAssumedAlignmentILi128EEENSA_21SM90_TMA_STORE_IM2COLES2I_S2K_S2K_EEEvvEEEEvNT_6ParamsE) ;  /* 0xffffff5804647950 */ /* 0x000fea0003c3ffff */
        .weak           $__internal_2_$__cuda_sm10x_tcgen05_guardrail_trap_unallocated_columns_being_dealloced
        .type           $__internal_2_$__cuda_sm10x_tcgen05_guardrail_trap_unallocated_columns_being_dealloced,@function
        .size           $__internal_2_$__cuda_sm10x_tcgen05_guardrail_trap_unallocated_columns_being_dealloced,(.L_x_203 - $__internal_2_$__cuda_sm10x_tcgen05_guardrail_trap_unallocated_columns_being_dealloced)
$__internal_2_$__cuda_sm10x_tcgen05_guardrail_trap_unallocated_columns_being_dealloced:
[----:B------:R-:W-:Y:S05]  /*a670*/  BPT.TRAP 0x1 ;  /* 0x000000040000795c */ /* 0x000fea0000300000 */
[----:B------:R-:W-:-:S04]  /*a680*/  HFMA2 R3, -RZ, RZ, 0, 0 ;  /* 0x00000000ff037431 */ /* 0x000fc800000001ff */
[----:B------:R-:W-:Y:S05]  /*a690*/  RET.REL.NODEC R2 `(_ZN7cutlass13device_kernelINS_4conv6kernel13ConvUniversalINS1_16ConvProblemShapeILNS1_8OperatorE1ELi3EEENS1_10collective14CollectiveConvINS1_47MainloopSm100TmaUmmaWarpSpecializedImplicitGemmILS5_1ELi9ELi3ELi1ELi2EN4cute5tupleIJNSA_1CILi2EEENSC_ILi1EEESE_EEEEENSB_IJNSC_ILi256EEENSC_ILi64EEENSB_IJNSC_ILi32EEEEEEEEENS_10tfloat32_tESM_NSA_8TiledMMAINSA_8MMA_AtomIJNSA_23SM100_MMA_TF32_2x1SM_SSISM_SM_fLi256ELi64ELNSA_4UMMA5MajorE0ELSR_1ELNSQ_7ScaleInE0ELSS_0EEEEEENSA_6LayoutINSB_IJSE_SE_SE_EEENSB_IJNSC_ILi0EEESX_SX_EEEEENSB_IJNSA_10UnderscoreES10_S10_EEEEENS7_6detail27Sm100ImplicitGemmTileTraitsINSA_25SM100_TMA_2SM_LOAD_IM2COLENSA_14ComposedLayoutINSA_7SwizzleILi3ELi4ELi3EEENSA_18smem_ptr_flag_bitsILi32EEENSV_INSB_IJNSC_ILi8EEESJ_EEENSB_IJSJ_SE_EEEEEEEvEENS14_INSA_18SM100_TMA_2SM_LOADENS16_INS17_ILi2ELi5ELi2EEES1A_NSV_INSB_IJSJ_NSC_ILi4EEEEEENSB_IJSE_SJ_EEEEEEEvEEEENS_8epilogue10collective18CollectiveEpilogueINS1Q_23Sm100TmaWarpSpecializedILi4ELi2ELi16ELb1ELb0EEEJNSB_IJNSC_ILi128EEESI_SK_EEENSB_IJNSV_IS1V_SE_EENSV_INSC_ILi16EEESE_EEEEESM_NSB_IJNSB_IJllllEEESE_SX_EEESM_S22_NS1Q_6fusion15FusionCallbacksIS1U_NS23_17LinearCombinationISM_fSM_fLNS_15FloatRoundStyleE2EEES1W_S20_JEEENSA_5SM1004TMEM4LOAD26SM100_TMEM_LOAD_32dp32b16xENSA_20SM90_TMA_LOAD_IM2COLENS16_INS17_ILi2ELi4ELi3EEES1A_NSV_INSB_IJS1B_S1Y_EEENSB_IJS1Y_SE_EEEEEEENSA_39AutoVectorizingCopyWithAssumedAlignmentILi128EEENSA_21SM90_TMA_STORE_IM2COLES2I_S2K_S2K_EEEvvEEEEvNT_6ParamsE) ;  /* 0xffffff5802587950 */ /* 0x000fea0003c3ffff */
.L_x_202:
[----:B------:R-:W-:-:S00]  /*a6a0*/  BRA `(.L_x_202) ;  /* 0xfffffffc00fc7947 */ /* 0x000fc0000383ffff */
[----:B------:R-:W-:-:S00]  /*a6b0*/  NOP ;  /* 0x0000000000007918 */ /* 0x000fc00000000000 */
        /* <DEDUP_REMOVED lines=12> */
.L_x_203:


//--------------------- .nv.global.init           --------------------------
	.section	.nv.global.init,"aw",@progbits
.nv.global.init:
	.type		$str$29,@object
	.size		$str$29,($str$30 - $str$29)
$str$29:
        /*0000*/ 	.byte	0x28, 0x61, 0x64, 0x64, 0x72, 0x65, 0x73, 0x73, 0x20, 0x26, 0x20, 0x6d, 0x61, 0x73, 0x6b, 0x29
        /*0010*/ 	.byte	0x20, 0x3d, 0x3d, 0x20, 0x30, 0x00
	.type		$str$30,@object
	.size		$str$30,($str$28 - $str$30)
$str$30:
        /*0016*/ 	.byte	0x2f, 0x74, 0x6d, 0x70, 0x2f, 0x63, 0x75, 0x74, 0x6c, 0x61, 0x73, 0x73, 0x5f, 0x73, 0x77, 0x65
        /*0026*/ 	.byte	0x65, 0x70, 0x5f, 0x73, 0x72, 0x63, 0x2f, 0x69, 0x6e, 0x63, 0x6c, 0x75, 0x64, 0x65, 0x2f, 0x63
        /*0036*/ 	.byte	0x75, 0x74, 0x65, 0x2f, 0x70, 0x6f, 0x69, 0x6e, 0x74, 0x65, 0x72, 0x5f, 0x66, 0x6c, 0x61, 0x67
        /*0046*/ 	.byte	0x67, 0x65, 0x64, 0x2e, 0x68, 0x70, 0x70, 0x00
	.type		$str$28,@object
	.size		$str$28,($str$27 - $str$28)
$str$28:
        /*004e*/ 	.byte	0x2f, 0x74, 0x6d, 0x70, 0x2f, 0x63, 0x75, 0x74, 0x6c, 0x61, 0x73, 0x73, 0x5f, 0x73, 0x77, 0x65
        /*005e*/ 	.byte	0x65, 0x70, 0x5f, 0x73, 0x72, 0x63, 0x2f, 0x69, 0x6e, 0x63, 0x6c, 0x75, 0x64, 0x65, 0x2f, 0x63
        /*006e*/ 	.byte	0x75, 0x74, 0x65, 0x2f, 0x61, 0x74, 0x6f, 0x6d, 0x2f, 0x63, 0x6f, 0x70, 0x79, 0x5f, 0x74, 0x72
        /*007e*/ 	.byte	0x61, 0x69, 0x74, 0x73, 0x5f, 0x73, 0x6d, 0x31, 0x30, 0x30, 0x2e, 0x68, 0x70, 0x70, 0x00
	.type		$str$27,@object
	.size		$str$27,(__unnamed_1 - $str$27)
$str$27:
        /*008d*/ 	.byte	0x28, 0x28, 0x75, 0x69, 0x6e, 0x74, 0x33, 0x32, 0x5f, 0x74, 0x28, 0x74, 0x68, 0x72, 0x65, 0x61
        /*009d*/ 	.byte	0x64, 0x49, 0x64, 0x78, 0x2e, 0x78, 0x29, 0x20, 0x2f, 0x20, 0x33, 0x32, 0x29, 0x20, 0x25, 0x20
        /*00ad*/ 	.byte	0x34, 0x29, 0x20, 0x3d, 0x3d, 0x20, 0x28, 0x28, 0x28, 0x74, 0x6d, 0x65, 0x6d, 0x5f, 0x61, 0x64
        /*00bd*/ 	.byte	0x64, 0x72, 0x20, 0x3e, 0x3e, 0x20, 0x31, 0x36, 0x29, 0x20, 0x2f, 0x20, 0x33, 0x32, 0x29, 0x20
        /*00cd*/ 	.byte	0x25, 0x20, 0x34, 0x29, 0x00
	.type		__unnamed_1,@object
	.size		__unnamed_1,(__unnamed_2 - __unnamed_1)
__unnamed_1:
        /*00d2*/ 	.byte	0x61, 0x75, 0x74, 0x6f, 0x20, 0x63, 0x75, 0x74, 0x65, 0x3a, 0x3a, 0x61, 0x73, 0x5f, 0x70, 0x6f
        /* <DEDUP_REMOVED lines=24> */
        /*0262*/ 	.byte	0x32, 0x30, 0x34, 0x38, 0x3e, 0x3e, 0x3e, 0x3e, 0x5d, 0x00
	.type		__unnamed_2,@object
	.size		__unnamed_2,(.L_2 - __unnamed_2)
__unnamed_2:
        /* <DEDUP_REMOVED lines=42> */
        /*050c*/ 	.byte	0x3e, 0x5d, 0x00
.L_2:


//--------------------- .nv.shared._ZN7cutlass13device_kernelINS_4conv6kernel13ConvUniversalINS1_16ConvProblemShapeILNS1_8OperatorE1ELi3EEENS1_10collective14CollectiveConvINS1_47MainloopSm100TmaUmmaWarpSpecializedImplicitGemmILS5_1ELi9ELi3ELi1ELi2EN4cute5tupleIJNSA_1CILi2EEENSC_ILi1EEESE_EEEEENSB_IJNSC_ILi256EEENSC_ILi64EEENSB_IJNSC_ILi32EEEEEEEEENS_10tfloat32_tESM_NSA_8TiledMMAINSA_8MMA_AtomIJNSA_23SM100_MMA_TF32_2x1SM_SSISM_SM_fLi256ELi64ELNSA_4UMMA5MajorE0ELSR_1ELNSQ_7ScaleInE0ELSS_0EEEEEENSA_6LayoutINSB_IJSE_SE_SE_EEENSB_IJNSC_ILi0EEESX_SX_EEEEENSB_IJNSA_10UnderscoreES10_S10_EEEEENS7_6detail27Sm100ImplicitGemmTileTraitsINSA_25SM100_TMA_2SM_LOAD_IM2COLENSA_14ComposedLayoutINSA_7SwizzleILi3ELi4ELi3EEENSA_18smem_ptr_flag_bitsILi32EEENSV_INSB_IJNSC_ILi8EEESJ_EEENSB_IJSJ_SE_EEEEEEEvEENS14_INSA_18SM100_TMA_2SM_LOADENS16_INS17_ILi2ELi5ELi2EEES1A_NSV_INSB_IJSJ_NSC_ILi4EEEEEENSB_IJSE_SJ_EEEEEEEvEEEENS_8epilogue10collective18CollectiveEpilogueINS1Q_23Sm100TmaWarpSpecializedILi4ELi2ELi16ELb1ELb0EEEJNSB_IJNSC_ILi128EEESI_SK_EEENSB_IJNSV_IS1V_SE_EENSV_INSC_ILi16EEESE_EEEEESM_NSB_IJNSB_IJllllEEESE_SX_EEESM_S22_NS1Q_6fusion15FusionCallbacksIS1U_NS23_17LinearCombinationISM_fSM_fLNS_15FloatRoundStyleE2EEES1W_S20_JEEENSA_5SM1004TMEM4LOAD26SM100_TMEM_LOAD_32dp32b16xENSA_20SM90_TMA_LOAD_IM2COLENS16_INS17_ILi2ELi4ELi3EEES1A_NSV_INSB_IJS1B_S1Y_EEENSB_IJS1Y_SE_EEEEEEENSA_39AutoVectorizingCopyWithAssumedAlignmentILi128EEENSA_21SM90_TMA_STORE_IM2COLES2I_S2K_S2K_EEEvvEEEEvNT_6ParamsE --------------------------
	.section	.nv.shared._ZN7cutlass13device_kernelINS_4conv6kernel13ConvUniversalINS1_16ConvProblemShapeILNS1_8OperatorE1ELi3EEENS1_10collective14CollectiveConvINS1_47MainloopSm100TmaUmmaWarpSpecializedImplicitGemmILS5_1ELi9ELi3ELi1ELi2EN4cute5tupleIJNSA_1CILi2EEENSC_ILi1EEESE_EEEEENSB_IJNSC_ILi256EEENSC_ILi64EEENSB_IJNSC_ILi32EEEEEEEEENS_10tfloat32_tESM_NSA_8TiledMMAINSA_8MMA_AtomIJNSA_23SM100_MMA_TF32_2x1SM_SSISM_SM_fLi256ELi64ELNSA_4UMMA5MajorE0ELSR_1ELNSQ_7ScaleInE0ELSS_0EEEEEENSA_6LayoutINSB_IJSE_SE_SE_EEENSB_IJNSC_ILi0EEESX_SX_EEEEENSB_IJNSA_10UnderscoreES10_S10_EEEEENS7_6detail27Sm100ImplicitGemmTileTraitsINSA_25SM100_TMA_2SM_LOAD_IM2COLENSA_14ComposedLayoutINSA_7SwizzleILi3ELi4ELi3EEENSA_18smem_ptr_flag_bitsILi32EEENSV_INSB_IJNSC_ILi8EEESJ_EEENSB_IJSJ_SE_EEEEEEEvEENS14_INSA_18SM100_TMA_2SM_LOADENS16_INS17_ILi2ELi5ELi2EEES1A_NSV_INSB_IJSJ_NSC_ILi4EEEEEENSB_IJSE_SJ_EEEEEEEvEEEENS_8epilogue10collective18CollectiveEpilogueINS1Q_23Sm100TmaWarpSpecializedILi4ELi2ELi16ELb1ELb0EEEJNSB_IJNSC_ILi128EEESI_SK_EEENSB_IJNSV_IS1V_SE_EENSV_INSC_ILi16EEESE_EEEEESM_NSB_IJNSB_IJllllEEESE_SX_EEESM_S22_NS1Q_6fusion15FusionCallbacksIS1U_NS23_17LinearCombinationISM_fSM_fLNS_15FloatRoundStyleE2EEES1W_S20_JEEENSA_5SM1004TMEM4LOAD26SM100_TMEM_LOAD_32dp32b16xENSA_20SM90_TMA_LOAD_IM2COLENS16_INS17_ILi2ELi4ELi3EEES1A_NSV_INSB_IJS1B_S1Y_EEENSB_IJS1Y_SE_EEEEEEENSA_39AutoVectorizingCopyWithAssumedAlignmentILi128EEENSA_21SM90_TMA_STORE_IM2COLES2I_S2K_S2K_EEEvvEEEEvNT_6ParamsE,"aw",@nobits
	.sectionflags	@""
	.align	16
	.zero		1024


//--------------------- .nv.shared.reserved.0     --------------------------
	.section	.nv.shared.reserved.0,"aw",@nobits
	.weak		__nv_reservedSMEM_offset_0_alias
	.size		__nv_reservedSMEM_offset_0_alias, 0, 64
	.other		__nv_reservedSMEM_offset_0_alias,@"STO_CUDA_RESERVED_SHARED STV_DEFAULT"
__nv_reservedSMEM_offset_0_alias:
	.zero		0
.nv.shared.reserved.0:
	.zero		64
	.weak		__nv_reservedSMEM_tcgen05_partition
	.type		__nv_reservedSMEM_tcgen05_partition,@object
	.size		__nv_reservedSMEM_tcgen05_partition,(.L_0 - __nv_reservedSMEM_tcgen05_partition)
__nv_reservedSMEM_tcgen05_partition:
	.zero		32
.L_0:


//--------------------- .nv.global                --------------------------
	.section	.nv.global,"aw",@nobits
.nv.global:
	.type		_ZN39_INTERNAL_533d96ff_4_k_cu_d6909aaa_31984cute1_E,@object
	.size		_ZN39_INTERNAL_533d96ff_4_k_cu_d6909aaa_31984cute1_E,(_ZN39_INTERNAL_533d96ff_4_k_cu_d6909aaa_31984cuda3std3__45__cpo6cbeginE - _ZN39_INTERNAL_533d96ff_4_k_cu_d6909aaa_31984cute1_E)
_ZN39_INTERNAL_533d96ff_4_k_cu_d6909aaa_31984cute1_E:
	.zero		1
	.type		_ZN39_INTERNAL_533d96ff_4_k_cu_d6909aaa_31984cuda3std3__45__cpo6cbeginE,@object
	.size		_ZN39_INTERNAL_533d96ff_4_k_cu_d6909aaa_31984cuda3std3__45__cpo6cbeginE,(_ZN39_INTERNAL_533d96ff_4_k_cu_d6909aaa_31984cuda3std3__48in_placeE - _ZN39_INTERNAL_533d96ff_4_k_cu_d6909aaa_31984cuda3std3__45__cpo6cbeginE)
_ZN39_INTERNAL_533d96ff_4_k_cu_d6909aaa_31984cuda3std3__45__cpo6cbeginE:
	.zero		1
	.type		_ZN39_INTERNAL_533d96ff_4_k_cu_d6909aaa_31984cuda3std3__48in_placeE,@object
	.size		_ZN39_INTERNAL_533d96ff_4_k_cu_d6909aaa_31984cuda3std3__48in_placeE,(_ZN39_INTERNAL_533d96ff_4_k_cu_d6909aaa_31984cuda3std6ranges3__45__cpo9iter_moveE - _ZN39_INTERNAL_533d96ff_4_k_cu_d6909aaa_31984cuda3std3__48in_placeE)
_ZN39_INTERNAL_533d96ff_4_k_cu_d6909aaa_31984cuda3std3__48in_placeE:
	.zero		1
	.type		_ZN39_INTERNAL_533d96ff_4_k_cu_d6909aaa_31984cuda3std6ranges3__45__cpo9iter_moveE,@object
	.size		_ZN39_INTERNAL_533d96ff_4_k_cu_d6909aaa_31984cuda3std6ranges3__45__cpo9iter_moveE,(_ZN39_INTERNAL_533d96ff_4_k_cu_d6909aaa_31984cuda3std3__45__cpo5beginE - _ZN39_INTERNAL_533d96ff_4_k_cu_d6909aaa_31984cuda3std6ranges3__45__cpo9iter_moveE)
_ZN39_INTERNAL_533d96ff_4_k_cu_d6909aaa_31984cuda3std6ranges3__45__cpo9iter_moveE:
	.zero		1
	.type		_ZN39_INTERNAL_533d96ff_4_k_cu_d6909aaa_31984cuda3std3__45__cpo5beginE,@object
	.size		_ZN39_INTERNAL_533d96ff_4_k_cu_d6909aaa_31984cuda3std3__45__cpo5beginE,(_ZN39_INTERNAL_533d96ff_4_k_cu_d6909aaa_31984cuda3std3__441_GLOBAL__N__533d96ff_4_k_cu_d6909aaa_31986ignoreE - _ZN39_INTERNAL_533d96ff_4_k_cu_d6909aaa_31984cuda3std3__45__cpo5beginE)
_ZN39_INTERNAL_533d96ff_4_k_cu_d6909aaa_31984cuda3std3__45__cpo5beginE:
	.zero		1
	.type		_ZN39_INTERNAL_533d96ff_4_k_cu_d6909aaa_31984cuda3std3__441_GLOBAL__N__533d96ff_4_k_cu_d6909aaa_31986ignoreE,@object
	.size		_ZN39_INTERNAL_533d96ff_4_k_cu_d6909aaa_31984cuda3std3__441_GLOBAL__N__533d96ff_4_k_cu_d6909aaa_31986ignoreE,(_ZN39_INTERNAL_533d96ff_4_k_cu_d6909aaa_31984cute7productE - _ZN39_INTERNAL_533d96ff_4_k_cu_d6909aaa_31984cuda3std3__441_GLOBAL__N__533d96ff_4_k_cu_d6909aaa_31986ignoreE)
_ZN39_INTERNAL_533d96ff_4_k_cu_d6909aaa_31984cuda3std3__441_GLOBAL__N__533d96ff_4_k_cu_d6909aaa_31986ignoreE:
	.zero		1
	.type		_ZN39_INTERNAL_533d96ff_4_k_cu_d6909aaa_31984cute7productE,@object
	.size		_ZN39_INTERNAL_533d96ff_4_k_cu_d6909aaa_31984cute7productE,(_ZN39_INTERNAL_533d96ff_4_k_cu_d6909aaa_31984cuda3std3__45__cpo3endE - _ZN39_INTERNAL_533d96ff_4_k_cu_d6909aaa_31984cute7productE)
_ZN39_INTERNAL_533d96ff_4_k_cu_d6909aaa_31984cute7productE:
	.zero		1
	.type		_ZN39_INTERNAL_533d96ff_4_k_cu_d6909aaa_31984cuda3std3__45__cpo3endE,@object
	.size		_ZN39_INTERNAL_533d96ff_4_k_cu_d6909aaa_31984cuda3std3__45__cpo3endE,(_ZN39_INTERNAL_533d96ff_4_k_cu_d6909aaa_31984cuda3std3__419piecewise_constructE - _ZN39_INTERNAL_533d96ff_4_k_cu_d6909aaa_31984cuda3std3__45__cpo3endE)
_ZN39_INTERNAL_533d96ff_4_k_cu_d6909aaa_31984cuda3std3__45__cpo3endE:
	.zero		1
	.type		_ZN39_INTERNAL_533d96ff_4_k_cu_d6909aaa_31984cuda3std3__419piecewise_constructE,@object
	.size		_ZN39_INTERNAL_533d96ff_4_k_cu_d6909aaa_31984cuda3std3__419piecewise_constructE,(_ZN39_INTERNAL_533d96ff_4_k_cu_d6909aaa_31984cuda3std3__45__cpo4cendE - _ZN39_INTERNAL_533d96ff_4_k_cu_d6909aaa_31984cuda3std3__419piecewise_constructE)
_ZN39_INTERNAL_533d96ff_4_k_cu_d6909aaa_31984cuda3std3__419piecewise_constructE:
	.zero		1
	.type		_ZN39_INTERNAL_533d96ff_4_k_cu_d6909aaa_31984cuda3std3__45__cpo4cendE,@object
	.size		_ZN39_INTERNAL_533d96ff_4_k_cu_d6909aaa_31984cuda3std3__45__cpo4cendE,(_ZN39_INTERNAL_533d96ff_4_k_cu_d6909aaa_31984cuda3std6ranges3__45__cpo4swapE - _ZN39_INTERNAL_533d96ff_4_k_cu_d6909aaa_31984cuda3std3__45__cpo4cendE)
_ZN39_INTERNAL_533d96ff_4_k_cu_d6909aaa_31984cuda3std3__45__cpo4cendE:
	.zero		1
	.type		_ZN39_INTERNAL_533d96ff_4_k_cu_d6909aaa_31984cuda3std6ranges3__45__cpo4swapE,@object
	.size		_ZN39_INTERNAL_533d96ff_4_k_cu_d6909aaa_31984cuda3std6ranges3__45__cpo4swapE,(.L_10 - _ZN39_INTERNAL_533d96ff_4_k_cu_d6909aaa_31984cuda3std6ranges3__45__cpo4swapE)
_ZN39_INTERNAL_533d96ff_4_k_cu_d6909aaa_31984cuda3std6ranges3__45__cpo4swapE:
	.zero		1
.L_10:


//--------------------- .nv.constant0._ZN7cutlass13device_kernelINS_4conv6kernel13ConvUniversalINS1_16ConvProblemShapeILNS1_8OperatorE1ELi3EEENS1_10collective14CollectiveConvINS1_47MainloopSm100TmaUmmaWarpSpecializedImplicitGemmILS5_1ELi9ELi3ELi1ELi2EN4cute5tupleIJNSA_1CILi2EEENSC_ILi1EEESE_EEEEENSB_IJNSC_ILi256EEENSC_ILi64EEENSB_IJNSC_ILi32EEEEEEEEENS_10tfloat32_tESM_NSA_8TiledMMAINSA_8MMA_AtomIJNSA_23SM100_MMA_TF32_2x1SM_SSISM_SM_fLi256ELi64ELNSA_4UMMA5MajorE0ELSR_1ELNSQ_7ScaleInE0ELSS_0EEEEEENSA_6LayoutINSB_IJSE_SE_SE_EEENSB_IJNSC_ILi0EEESX_SX_EEEEENSB_IJNSA_10UnderscoreES10_S10_EEEEENS7_6detail27Sm100ImplicitGemmTileTraitsINSA_25SM100_TMA_2SM_LOAD_IM2COLENSA_14ComposedLayoutINSA_7SwizzleILi3ELi4ELi3EEENSA_18smem_ptr_flag_bitsILi32EEENSV_INSB_IJNSC_ILi8EEESJ_EEENSB_IJSJ_SE_EEEEEEEvEENS14_INSA_18SM100_TMA_2SM_LOADENS16_INS17_ILi2ELi5ELi2EEES1A_NSV_INSB_IJSJ_NSC_ILi4EEEEEENSB_IJSE_SJ_EEEEEEEvEEEENS_8epilogue10collective18CollectiveEpilogueINS1Q_23Sm100TmaWarpSpecializedILi4ELi2ELi16ELb1ELb0EEEJNSB_IJNSC_ILi128EEESI_SK_EEENSB_IJNSV_IS1V_SE_EENSV_INSC_ILi16EEESE_EEEEESM_NSB_IJNSB_IJllllEEESE_SX_EEESM_S22_NS1Q_6fusion15FusionCallbacksIS1U_NS23_17LinearCombinationISM_fSM_fLNS_15FloatRoundStyleE2EEES1W_S20_JEEENSA_5SM1004TMEM4LOAD26SM100_TMEM_LOAD_32dp32b16xENSA_20SM90_TMA_LOAD_IM2COLENS16_INS17_ILi2ELi4ELi3EEES1A_NSV_INSB_IJS1B_S1Y_EEENSB_IJS1Y_SE_EEEEEEENSA_39AutoVectorizingCopyWithAssumedAlignmentILi128EEENSA_21SM90_TMA_STORE_IM2COLES2I_S2K_S2K_EEEvvEEEEvNT_6ParamsE --------------------------
	.section	.nv.constant0._ZN7cutlass13device_kernelINS_4conv6kernel13ConvUniversalINS1_16ConvProblemShapeILNS1_8OperatorE1ELi3EEENS1_10collective14CollectiveConvINS1_47MainloopSm100TmaUmmaWarpSpecializedImplicitGemmILS5_1ELi9ELi3ELi1ELi2EN4cute5tupleIJNSA_1CILi2EEENSC_ILi1EEESE_EEEEENSB_IJNSC_ILi256EEENSC_ILi64EEENSB_IJNSC_ILi32EEEEEEEEENS_10tfloat32_tESM_NSA_8TiledMMAINSA_8MMA_AtomIJNSA_23SM100_MMA_TF32_2x1SM_SSISM_SM_fLi256ELi64ELNSA_4UMMA5MajorE0ELSR_1ELNSQ_7ScaleInE0ELSS_0EEEEEENSA_6LayoutINSB_IJSE_SE_SE_EEENSB_IJNSC_ILi0EEESX_SX_EEEEENSB_IJNSA_10UnderscoreES10_S10_EEEEENS7_6detail27Sm100ImplicitGemmTileTraitsINSA_25SM100_TMA_2SM_LOAD_IM2COLENSA_14ComposedLayoutINSA_7SwizzleILi3ELi4ELi3EEENSA_18smem_ptr_flag_bitsILi32EEENSV_INSB_IJNSC_ILi8EEESJ_EEENSB_IJSJ_SE_EEEEEEEvEENS14_INSA_18SM100_TMA_2SM_LOADENS16_INS17_ILi2ELi5ELi2EEES1A_NSV_INSB_IJSJ_NSC_ILi4EEEEEENSB_IJSE_SJ_EEEEEEEvEEEENS_8epilogue10collective18CollectiveEpilogueINS1Q_23Sm100TmaWarpSpecializedILi4ELi2ELi16ELb1ELb0EEEJNSB_IJNSC_ILi128EEESI_SK_EEENSB_IJNSV_IS1V_SE_EENSV_INSC_ILi16EEESE_EEEEESM_NSB_IJNSB_IJllllEEESE_SX_EEESM_S22_NS1Q_6fusion15FusionCallbacksIS1U_NS23_17LinearCombinationISM_fSM_fLNS_15FloatRoundStyleE2EEES1W_S20_JEEENSA_5SM1004TMEM4LOAD26SM100_TMEM_LOAD_32dp32b16xENSA_20SM90_TMA_LOAD_IM2COLENS16_INS17_ILi2ELi4ELi3EEES1A_NSV_INSB_IJS1B_S1Y_EEENSB_IJS1Y_SE_EEEEEEENSA_39AutoVectorizingCopyWithAssumedAlignmentILi128EEENSA_21SM90_TMA_STORE_IM2COLES2I_S2K_S2K_EEEvvEEEEvNT_6ParamsE,"a",@progbits
	.sectionflags	@""
	.align	4
.nv.constant0._ZN7cutlass13device_kernelINS_4conv6kernel13ConvUniversalINS1_16ConvProblemShapeILNS1_8OperatorE1ELi3EEENS1_10collective14CollectiveConvINS1_47MainloopSm100TmaUmmaWarpSpecializedImplicitGemmILS5_1ELi9ELi3ELi1ELi2EN4cute5tupleIJNSA_1CILi2EEENSC_ILi1EEESE_EEEEENSB_IJNSC_ILi256EEENSC_ILi64EEENSB_IJNSC_ILi32EEEEEEEEENS_10tfloat32_tESM_NSA_8TiledMMAINSA_8MMA_AtomIJNSA_23SM100_MMA_TF32_2x1SM_SSISM_SM_fLi256ELi64ELNSA_4UMMA5MajorE0ELSR_1ELNSQ_7ScaleInE0ELSS_0EEEEEENSA_6LayoutINSB_IJSE_SE_SE_EEENSB_IJNSC_ILi0EEESX_SX_EEEEENSB_IJNSA_10UnderscoreES10_S10_EEEEENS7_6detail27Sm100ImplicitGemmTileTraitsINSA_25SM100_TMA_2SM_LOAD_IM2COLENSA_14ComposedLayoutINSA_7SwizzleILi3ELi4ELi3EEENSA_18smem_ptr_flag_bitsILi32EEENSV_INSB_IJNSC_ILi8EEESJ_EEENSB_IJSJ_SE_EEEEEEEvEENS14_INSA_18SM100_TMA_2SM_LOADENS16_INS17_ILi2ELi5ELi2EEES1A_NSV_INSB_IJSJ_NSC_ILi4EEEEEENSB_IJSE_SJ_EEEEEEEvEEEENS_8epilogue10collective18CollectiveEpilogueINS1Q_23Sm100TmaWarpSpecializedILi4ELi2ELi16ELb1ELb0EEEJNSB_IJNSC_ILi128EEESI_SK_EEENSB_IJNSV_IS1V_SE_EENSV_INSC_ILi16EEESE_EEEEESM_NSB_IJNSB_IJllllEEESE_SX_EEESM_S22_NS1Q_6fusion15FusionCallbacksIS1U_NS23_17LinearCombinationISM_fSM_fLNS_15FloatRoundStyleE2EEES1W_S20_JEEENSA_5SM1004TMEM4LOAD26SM100_TMEM_LOAD_32dp32b16xENSA_20SM90_TMA_LOAD_IM2COLENS16_INS17_ILi2ELi4ELi3EEES1A_NSV_INSB_IJS1B_S1Y_EEENSB_IJS1Y_SE_EEEEEEENSA_39AutoVectorizingCopyWithAssumedAlignmentILi128EEENSA_21SM90_TMA_STORE_IM2COLES2I_S2K_S2K_EEEvvEEEEvNT_6ParamsE:
	.zero		3200


//--------------------- SYMBOLS --------------------------

	.type		.nv.reservedSmem.offset0,@object
	.size		.nv.reservedSmem.offset0,0x4
	.type		.nv.reservedSmem.cap,@object
	.size		.nv.reservedSmem.cap,0x4
	.type		__assertfail,@function
